// auto-generated by cutlass_sweep.gemm — config: {"arch": "sm_100", "cluster_m": 2, "cluster_n": 1, "dtype": "int8", "stages": 3, "tile_k": 32, "tile_m": 128, "tile_n": 128}
#include "cutlass/cutlass.h"
#include "cutlass/gemm/collective/collective_builder.hpp"
#include "cutlass/gemm/device/gemm_universal_adapter.h"
#include "cutlass/gemm/kernel/gemm_universal.hpp"
#include "cutlass/epilogue/collective/collective_builder.hpp"

using ElemA = int8_t;
using ElemB = int8_t;
using ElemCD = int8_t;
using Acc  = int32_t;
using TileShape    = cute::Shape<cute::_128, cute::_128, cute::_32>;
using ClusterShape = cute::Shape<cute::_2, cute::_1, cute::_1>;

using CollectiveEpilogue = typename cutlass::epilogue::collective::CollectiveBuilder<
    cutlass::arch::Sm100, cutlass::arch::OpClassTensorOp,
    TileShape, ClusterShape,
    cutlass::epilogue::collective::EpilogueTileAuto,
    Acc, Acc,
    ElemCD, cutlass::layout::RowMajor, 128 / cutlass::sizeof_bits<ElemCD>::value,
    ElemCD, cutlass::layout::RowMajor, 128 / cutlass::sizeof_bits<ElemCD>::value,
    cutlass::epilogue::collective::EpilogueScheduleAuto
  >::CollectiveOp;

using CollectiveMainloop = typename cutlass::gemm::collective::CollectiveBuilder<
    cutlass::arch::Sm100, cutlass::arch::OpClassTensorOp,
    ElemA, cutlass::layout::RowMajor, 128 / cutlass::sizeof_bits<ElemA>::value,
    ElemB, cutlass::layout::ColumnMajor, 128 / cutlass::sizeof_bits<ElemB>::value,
    Acc,
    TileShape, ClusterShape,
    cutlass::gemm::collective::StageCount<3>,
    cutlass::gemm::collective::KernelScheduleAuto
  >::CollectiveOp;

using GemmKernel = cutlass::gemm::kernel::GemmUniversal<
    cute::Shape<int,int,int,int>,
    CollectiveMainloop,
    CollectiveEpilogue
>;
using Gemm = cutlass::gemm::device::GemmUniversalAdapter<GemmKernel>;

// Force the device kernel symbol into the cubin without needing a host main.
auto* _anchor = &cutlass::device_kernel<GemmKernel>;


// ===== COMPILED SASS (sm_100a) =====

	.target	sm_100a

	.elftype	@"ET_EXEC"


//--------------------- .note.nv.tkinfo           --------------------------
	.section	.note.nv.tkinfo,"",@"SHT_NOTE"
	.sectionflags	@"SHF_NOTE_NV_TKINFO"
	.tkinfo
        /*0018*/ 	.word	0x00000002
        /*0030*/ 	.string	""
        /*0030*/ 	.string	"ptxas"
        /*0030*/ 	.string	"Cuda compilation tools, release 13.0, V13.0.88"
        /*0030*/ 	.string	"Build cuda_13.0.r13.0/compiler.36424714_0"
        /*0030*/ 	.string	"-arch sm_100a -m 64 "



//--------------------- .note.nv.cuinfo           --------------------------
	.section	.note.nv.cuinfo,"",@"SHT_NOTE"
	.sectionflags	@"SHF_NOTE_NV_CUINFO"
        /*0018*/ 	.short	0x0002
        /*001a*/ 	.short	0x0064
        /*001c*/ 	.short	0x0082
	.zero		2


//--------------------- .nv.info                  --------------------------
	.section	.nv.info,"",@"SHT_CUDA_INFO"
	.align	4


	//----- nvinfo : EIATTR_REGCOUNT
	.align		4
        /*0000*/ 	.byte	0x04, 0x2f
        /*0002*/ 	.short	(.L_19 - .L_18)
	.align		4
.L_18:
        /*0004*/ 	.word	index@(_ZN7cutlass13device_kernelINS_4gemm6kernel13GemmUniversalIN4cute5tupleIJiiiiEEENS1_10collective13CollectiveMmaINS1_35MainloopSm100TmaUmmaWarpSpecializedILi3ELi2ELi4ENS5_IJNS4_1CILi2EEENSA_ILi1EEESC_EEEEENS5_IJNSA_ILi128EEESF_NSA_ILi32EEEEEEaNS5_IJlSC_lEEEaSI_NS4_8TiledMMAINS4_8MMA_AtomIJNS4_21SM100_MMA_S8_2x1SM_SSIaaiLi128ELi128ELNS4_4UMMA5MajorE0ELSN_0ELNSM_8SaturateE0EEEEEENS4_6LayoutINS5_IJSC_SC_SC_EEENS5_IJNSA_ILi0EEEST_ST_EEEEENS5_IJNS4_10UnderscoreESW_SW_EEEEENS4_18SM100_TMA_2SM_LOADENS4_14ComposedLayoutINS4_7SwizzleILi1ELi4ELi3EEENS4_18smem_ptr_flag_bitsILi8EEENSR_INS5_IJNSA_ILi8EEESG_EEENS5_IJSG_SC_EEEEEEEvNS4_8identityESZ_S19_vS1A_EENS_8epilogue10collective18CollectiveEpilogueINS1C_23Sm100TmaWarpSpecializedILi2ELi2ELi32ELb0ELb0EEEJNS5_IJNSA_ILi64EEESF_SG_EEENS5_IJNSR_IS1H_SC_EENSR_INS5_IJSG_SB_EEENS5_IJSC_S1H_EEEEEEEEaSI_aSI_NS1C_6fusion15FusionCallbacksIS1G_NS1O_17LinearCombinationIaiaiLNS_15FloatRoundStyleE2EEES1I_S1N_JEEENS4_5SM1004TMEM4LOAD26SM100_TMEM_LOAD_32dp32b32xENS4_13SM90_TMA_LOADES19_NS4_39AutoVectorizingCopyWithAssumedAlignmentILi128EEENS4_14SM90_TMA_STOREES19_S20_S20_EEEvvEEEEvNT_6ParamsE)
        /*0008*/ 	.word	0x0000007a


	//----- nvinfo : EIATTR_FRAME_SIZE
	.align		4
.L_19:
        /*000c*/ 	.byte	0x04, 0x11
        /*000e*/ 	.short	(.L_21 - .L_20)
	.align		4
.L_20:
        /*0010*/ 	.word	index@($__internal_2_$__cuda_sm10x_tcgen05_guardrail_trap_unallocated_columns_being_dealloced)
        /*0014*/ 	.word	0x00000000


	//----- nvinfo : EIATTR_FRAME_SIZE
	.align		4
.L_21:
        /*0018*/ 	.byte	0x04, 0x11
        /*001a*/ 	.short	(.L_23 - .L_22)
	.align		4
.L_22:
        /*001c*/ 	.word	index@($__internal_1_$__cuda_sm10x_tcgen05_guardrail_trap_phase_invalid_during_alloc)
        /*0020*/ 	.word	0x00000000


	//----- nvinfo : EIATTR_FRAME_SIZE
	.align		4
.L_23:
        /*0024*/ 	.byte	0x04, 0x11
        /*0026*/ 	.short	(.L_25 - .L_24)
	.align		4
.L_24:
        /*0028*/ 	.word	index@($__internal_0_$__cuda_sm10x_tcgen05_guardrail_trap_col_being_dealloced_not_returned_by_alloc)
        /*002c*/ 	.word	0x00000000


	//----- nvinfo : EIATTR_FRAME_SIZE
	.align		4
.L_25:
        /*0030*/ 	.byte	0x04, 0x11
        /*0032*/ 	.short	(.L_27 - .L_26)
	.align		4
.L_26:
        /*0034*/ 	.word	index@(_ZN7cutlass13device_kernelINS_4gemm6kernel13GemmUniversalIN4cute5tupleIJiiiiEEENS1_10collective13CollectiveMmaINS1_35MainloopSm100TmaUmmaWarpSpecializedILi3ELi2ELi4ENS5_IJNS4_1CILi2EEENSA_ILi1EEESC_EEEEENS5_IJNSA_ILi128EEESF_NSA_ILi32EEEEEEaNS5_IJlSC_lEEEaSI_NS4_8TiledMMAINS4_8MMA_AtomIJNS4_21SM100_MMA_S8_2x1SM_SSIaaiLi128ELi128ELNS4_4UMMA5MajorE0ELSN_0ELNSM_8SaturateE0EEEEEENS4_6LayoutINS5_IJSC_SC_SC_EEENS5_IJNSA_ILi0EEEST_ST_EEEEENS5_IJNS4_10UnderscoreESW_SW_EEEEENS4_18SM100_TMA_2SM_LOADENS4_14ComposedLayoutINS4_7SwizzleILi1ELi4ELi3EEENS4_18smem_ptr_flag_bitsILi8EEENSR_INS5_IJNSA_ILi8EEESG_EEENS5_IJSG_SC_EEEEEEEvNS4_8identityESZ_S19_vS1A_EENS_8epilogue10collective18CollectiveEpilogueINS1C_23Sm100TmaWarpSpecializedILi2ELi2ELi32ELb0ELb0EEEJNS5_IJNSA_ILi64EEESF_SG_EEENS5_IJNSR_IS1H_SC_EENSR_INS5_IJSG_SB_EEENS5_IJSC_S1H_EEEEEEEEaSI_aSI_NS1C_6fusion15FusionCallbacksIS1G_NS1O_17LinearCombinationIaiaiLNS_15FloatRoundStyleE2EEES1I_S1N_JEEENS4_5SM1004TMEM4LOAD26SM100_TMEM_LOAD_32dp32b32xENS4_13SM90_TMA_LOADES19_NS4_39AutoVectorizingCopyWithAssumedAlignmentILi128EEENS4_14SM90_TMA_STOREES19_S20_S20_EEEvvEEEEvNT_6ParamsE)
        /*0038*/ 	.word	0x00000000


	//----- nvinfo : EIATTR_MIN_STACK_SIZE
	.align		4
.L_27:
        /*003c*/ 	.byte	0x04, 0x12
        /*003e*/ 	.short	(.L_29 - .L_28)
	.align		4
.L_28:
        /*0040*/ 	.word	index@(_ZN7cutlass13device_kernelINS_4gemm6kernel13GemmUniversalIN4cute5tupleIJiiiiEEENS1_10collective13CollectiveMmaINS1_35MainloopSm100TmaUmmaWarpSpecializedILi3ELi2ELi4ENS5_IJNS4_1CILi2EEENSA_ILi1EEESC_EEEEENS5_IJNSA_ILi128EEESF_NSA_ILi32EEEEEEaNS5_IJlSC_lEEEaSI_NS4_8TiledMMAINS4_8MMA_AtomIJNS4_21SM100_MMA_S8_2x1SM_SSIaaiLi128ELi128ELNS4_4UMMA5MajorE0ELSN_0ELNSM_8SaturateE0EEEEEENS4_6LayoutINS5_IJSC_SC_SC_EEENS5_IJNSA_ILi0EEEST_ST_EEEEENS5_IJNS4_10UnderscoreESW_SW_EEEEENS4_18SM100_TMA_2SM_LOADENS4_14ComposedLayoutINS4_7SwizzleILi1ELi4ELi3EEENS4_18smem_ptr_flag_bitsILi8EEENSR_INS5_IJNSA_ILi8EEESG_EEENS5_IJSG_SC_EEEEEEEvNS4_8identityESZ_S19_vS1A_EENS_8epilogue10collective18CollectiveEpilogueINS1C_23Sm100TmaWarpSpecializedILi2ELi2ELi32ELb0ELb0EEEJNS5_IJNSA_ILi64EEESF_SG_EEENS5_IJNSR_IS1H_SC_EENSR_INS5_IJSG_SB_EEENS5_IJSC_S1H_EEEEEEEEaSI_aSI_NS1C_6fusion15FusionCallbacksIS1G_NS1O_17LinearCombinationIaiaiLNS_15FloatRoundStyleE2EEES1I_S1N_JEEENS4_5SM1004TMEM4LOAD26SM100_TMEM_LOAD_32dp32b32xENS4_13SM90_TMA_LOADES19_NS4_39AutoVectorizingCopyWithAssumedAlignmentILi128EEENS4_14SM90_TMA_STOREES19_S20_S20_EEEvvEEEEvNT_6ParamsE)
        /*0044*/ 	.word	0x00000000
.L_29:


//--------------------- .nv.compat                --------------------------
	.section	.nv.compat,"",@"SHT_CUDA_COMPAT_INFO"
	.align	4
        /*0000*/ 	.byte	0x02, 0x09, 0x01, 0x00, 0x02, 0x02, 0x03, 0x00, 0x02, 0x05, 0x06, 0x00, 0x03, 0x07, 0x01, 0x01
        /*0010*/ 	.byte	0x02, 0x03, 0x01, 0x00, 0x02, 0x06, 0x01, 0x00, 0x04, 0x0b, 0x08, 0x00, 0x01, 0x00, 0x00, 0x00
        /*0020*/ 	.byte	0x00, 0x00, 0x00, 0x00


//--------------------- .nv.info._ZN7cutlass13device_kernelINS_4gemm6kernel13GemmUniversalIN4cute5tupleIJiiiiEEENS1_10collective13CollectiveMmaINS1_35MainloopSm100TmaUmmaWarpSpecializedILi3ELi2ELi4ENS5_IJNS4_1CILi2EEENSA_ILi1EEESC_EEEEENS5_IJNSA_ILi128EEESF_NSA_ILi32EEEEEEaNS5_IJlSC_lEEEaSI_NS4_8TiledMMAINS4_8MMA_AtomIJNS4_21SM100_MMA_S8_2x1SM_SSIaaiLi128ELi128ELNS4_4UMMA5MajorE0ELSN_0ELNSM_8SaturateE0EEEEEENS4_6LayoutINS5_IJSC_SC_SC_EEENS5_IJNSA_ILi0EEEST_ST_EEEEENS5_IJNS4_10UnderscoreESW_SW_EEEEENS4_18SM100_TMA_2SM_LOADENS4_14ComposedLayoutINS4_7SwizzleILi1ELi4ELi3EEENS4_18smem_ptr_flag_bitsILi8EEENSR_INS5_IJNSA_ILi8EEESG_EEENS5_IJSG_SC_EEEEEEEvNS4_8identityESZ_S19_vS1A_EENS_8epilogue10collective18CollectiveEpilogueINS1C_23Sm100TmaWarpSpecializedILi2ELi2ELi32ELb0ELb0EEEJNS5_IJNSA_ILi64EEESF_SG_EEENS5_IJNSR_IS1H_SC_EENSR_INS5_IJSG_SB_EEENS5_IJSC_S1H_EEEEEEEEaSI_aSI_NS1C_6fusion15FusionCallbacksIS1G_NS1O_17LinearCombinationIaiaiLNS_15FloatRoundStyleE2EEES1I_S1N_JEEENS4_5SM1004TMEM4LOAD26SM100_TMEM_LOAD_32dp32b32xENS4_13SM90_TMA_LOADES19_NS4_39AutoVectorizingCopyWithAssumedAlignmentILi128EEENS4_14SM90_TMA_STOREES19_S20_S20_EEEvvEEEEvNT_6ParamsE --------------------------
	.section	.nv.info._ZN7cutlass13device_kernelINS_4gemm6kernel13GemmUniversalIN4cute5tupleIJiiiiEEENS1_10collective13CollectiveMmaINS1_35MainloopSm100TmaUmmaWarpSpecializedILi3ELi2ELi4ENS5_IJNS4_1CILi2EEENSA_ILi1EEESC_EEEEENS5_IJNSA_ILi128EEESF_NSA_ILi32EEEEEEaNS5_IJlSC_lEEEaSI_NS4_8TiledMMAINS4_8MMA_AtomIJNS4_21SM100_MMA_S8_2x1SM_SSIaaiLi128ELi128ELNS4_4UMMA5MajorE0ELSN_0ELNSM_8SaturateE0EEEEEENS4_6LayoutINS5_IJSC_SC_SC_EEENS5_IJNSA_ILi0EEEST_ST_EEEEENS5_IJNS4_10UnderscoreESW_SW_EEEEENS4_18SM100_TMA_2SM_LOADENS4_14ComposedLayoutINS4_7SwizzleILi1ELi4ELi3EEENS4_18smem_ptr_flag_bitsILi8EEENSR_INS5_IJNSA_ILi8EEESG_EEENS5_IJSG_SC_EEEEEEEvNS4_8identityESZ_S19_vS1A_EENS_8epilogue10collective18CollectiveEpilogueINS1C_23Sm100TmaWarpSpecializedILi2ELi2ELi32ELb0ELb0EEEJNS5_IJNSA_ILi64EEESF_SG_EEENS5_IJNSR_IS1H_SC_EENSR_INS5_IJSG_SB_EEENS5_IJSC_S1H_EEEEEEEEaSI_aSI_NS1C_6fusion15FusionCallbacksIS1G_NS1O_17LinearCombinationIaiaiLNS_15FloatRoundStyleE2EEES1I_S1N_JEEENS4_5SM1004TMEM4LOAD26SM100_TMEM_LOAD_32dp32b32xENS4_13SM90_TMA_LOADES19_NS4_39AutoVectorizingCopyWithAssumedAlignmentILi128EEENS4_14SM90_TMA_STOREES19_S20_S20_EEEvvEEEEvNT_6ParamsE,"",@"SHT_CUDA_INFO"
	.sectionflags	@""
	.align	4


	//----- nvinfo : EIATTR_CUDA_API_VERSION
	.align		4
        /*0000*/ 	.byte	0x04, 0x37
        /*0002*/ 	.short	(.L_31 - .L_30)
.L_30:
        /*0004*/ 	.word	0x00000082


	//----- nvinfo : EIATTR_KPARAM_INFO
	.align		4
.L_31:
        /*0008*/ 	.byte	0x04, 0x17
        /*000a*/ 	.short	(.L_33 - .L_32)
.L_32:
        /*000c*/ 	.word	0x00000000
        /*0010*/ 	.short	0x0000
        /*0012*/ 	.short	0x0000
        /*0014*/ 	.byte	0x00, 0xf0, 0x01, 0x20


	//----- nvinfo : EIATTR_AT_ENTRY_FRAGMENTS
	.align		4
.L_33:
        /*0018*/ 	.byte	0x04, 0x4f
        /*001a*/ 	.short	(.L_35 - .L_34)


	//   ....[0]....
.L_34:
        /*001c*/ 	.word	0x00000007


	//----- nvinfo : EIATTR_RESERVED_SMEM_USED
	.align		4
.L_35:
        /*0020*/ 	.byte	0x01, 0x41
	.zero		2


	//----- nvinfo : EIATTR_SPARSE_MMA_MASK
	.align		4
        /*0024*/ 	.byte	0x03, 0x50
        /*0026*/ 	.short	0x0000


	//----- nvinfo : EIATTR_TCGEN05_2CTA_USED
	.align		4
        /*0028*/ 	.byte	0x01, 0x52
	.zero		2


	//----- nvinfo : EIATTR_MAXREG_COUNT
	.align		4
        /*002c*/ 	.byte	0x03, 0x1b
        /*002e*/ 	.short	0x00ff


	//----- nvinfo : EIATTR_NUM_BARRIERS
	.align		4
        /*0030*/ 	.byte	0x02, 0x4c
        /*0032*/ 	.byte	0x07
	.zero		1


	//----- nvinfo : EIATTR_EXTERNS
	.align		4
        /*0034*/ 	.byte	0x04, 0x0f
        /*0036*/ 	.short	(.L_37 - .L_36)


	//   ....[0]....
	.align		4
.L_36:
        /*0038*/ 	.word	index@(__assertfail)


	//----- nvinfo : EIATTR_MERCURY_ISA_VERSION
	.align		4
.L_37:
        /*003c*/ 	.byte	0x03, 0x5f
        /*003e*/ 	.short	0x0101


	//----- nvinfo : EIATTR_INT_WARP_WIDE_INSTR_OFFSETS
	.align		4
        /*0040*/ 	.byte	0x04, 0x31
        /*0042*/ 	.short	(.L_39 - .L_38)


	//   ....[0]....
.L_38:
        /*0044*/ 	.word	0x00000cb0


	//   ....[1]....
        /*0048*/ 	.word	0x00000d50


	//   ....[2]....
        /*004c*/ 	.word	0x00002070


	//   ....[3]....
        /*0050*/ 	.word	0x00003d70


	//   ....[4]....
        /*0054*/ 	.word	0x00003d90


	//   ....[5]....
        /*0058*/ 	.word	0x00003dc0


	//   ....[6]....
        /*005c*/ 	.word	0x000046f0


	//   ....[7]....
        /*0060*/ 	.word	0x00004710


	//   ....[8]....
        /*0064*/ 	.word	0x00004810


	//   ....[9]....
        /*0068*/ 	.word	0x000049a0


	//   ....[10]....
        /*006c*/ 	.word	0x000049b0


	//   ....[11]....
        /*0070*/ 	.word	0x00004b40


	//----- nvinfo : EIATTR_COOP_GROUP_MASK_REGIDS
	.align		4
.L_39:
        /*0074*/ 	.byte	0x04, 0x29
        /*0076*/ 	.short	(.L_41 - .L_40)


	//   ....[0]....
.L_40:
        /*0078*/ 	.word	0xffffffff


	//   ....[1]....
        /*007c*/ 	.word	0xffffffff


	//   ....[2]....
        /*0080*/ 	.word	0xffffffff


	//   ....[3]....
        /*0084*/ 	.word	0xffffffff


	//   ....[4]....
        /*0088*/ 	.word	0xffffffff


	//   ....[5]....
        /*008c*/ 	.word	0xffffffff


	//   ....[6]....
        /*0090*/ 	.word	0xffffffff


	//   ....[7]....
        /*0094*/ 	.word	0xffffffff


	//   ....[8]....
        /*0098*/ 	.word	0xffffffff


	//   ....[9]....
        /*009c*/ 	.word	0xffffffff


	//   ....[10]....
        /*00a0*/ 	.word	0xffffffff


	//   ....[11]....
        /*00a4*/ 	.word	0xffffffff


	//   ....[12]....
        /*00a8*/ 	.word	0xffffffff


	//   ....[13]....
        /*00ac*/ 	.word	0xffffffff


	//----- nvinfo : EIATTR_COOP_GROUP_INSTR_OFFSETS
	.align		4
.L_41:
        /*00b0*/ 	.byte	0x04, 0x28
        /*00b2*/ 	.short	(.L_43 - .L_42)


	//   ....[0]....
.L_42:
        /*00b4*/ 	.word	0x000000c0


	//   ....[1]....
        /*00b8*/ 	.word	0x00000500


	//   ....[2]....
        /*00bc*/ 	.word	0x00000660


	//   ....[3]....
        /*00c0*/ 	.word	0x000007b0


	//   ....[4]....
        /*00c4*/ 	.word	0x000008a0


	//   ....[5]....
        /*00c8*/ 	.word	0x00000a00


	//   ....[6]....
        /*00cc*/ 	.word	0x00000b90


	//   ....[7]....
        /*00d0*/ 	.word	0x00000dd0


	//   ....[8]....
        /*00d4*/ 	.word	0x00001f50


	//   ....[9]....
        /*00d8*/ 	.word	0x00002ca0


	//   ....[10]....
        /*00dc*/ 	.word	0x00003170


	//   ....[11]....
        /*00e0*/ 	.word	0x000031a0


	//   ....[12]....
        /*00e4*/ 	.word	0x00003c70


	//   ....[13]....
        /*00e8*/ 	.word	0x00003e80


	//----- nvinfo : EIATTR_VRC_CTA_INIT_COUNT
	.align		4
.L_43:
        /*00ec*/ 	.byte	0x02, 0x4a
        /*00ee*/ 	.byte	0x80
	.zero		1


	//----- nvinfo : EIATTR_SYSCALL_OFFSETS
	.align		4
        /*00f0*/ 	.byte	0x04, 0x46
        /*00f2*/ 	.short	(.L_45 - .L_44)


	//   ....[0]....
.L_44:
        /*00f4*/ 	.word	0x000055a0


	//   ....[1]....
        /*00f8*/ 	.word	0x000056e0


	//   ....[2]....
        /*00fc*/ 	.word	0x00005ec0


	//   ....[3]....
        /*0100*/ 	.word	0x00006cc0


	//----- nvinfo : EIATTR_MBARRIER_INSTR_OFFSETS
	.align		4
.L_45:
        /*0104*/ 	.byte	0x04, 0x39
        /*0106*/ 	.short	(.L_47 - .L_46)


	//   ....[0]....
.L_46:
        /*0108*/ 	.word	0x000005f0
        /*010c*/ 	.word	0x000000ff
        /*0110*/ 	.word	0x00000000
        /*0114*/ 	.short	0x0100
        /*0116*/ 	.byte	0x08
	.zero		1


	//   ....[1]....
        /*0118*/ 	.word	0x00000600
        /*011c*/ 	.word	0x000000ff
        /*0120*/ 	.word	0x00000018
        /*0124*/ 	.short	0x0100
        /*0126*/ 	.byte	0x08
	.zero		1


	//   ....[2]....
        /*0128*/ 	.word	0x00000610
        /*012c*/ 	.word	0x000000ff
        /*0130*/ 	.word	0x00000008
        /*0134*/ 	.short	0x0100
        /*0136*/ 	.byte	0x08
	.zero		1


	//   ....[3]....
        /*0138*/ 	.word	0x00000620
        /*013c*/ 	.word	0x000000ff
        /*0140*/ 	.word	0x00000020
        /*0144*/ 	.short	0x0100
        /*0146*/ 	.byte	0x08
	.zero		1


	//   ....[4]....
        /*0148*/ 	.word	0x00000630
        /*014c*/ 	.word	0x000000ff
        /*0150*/ 	.word	0x00000010
        /*0154*/ 	.short	0x0100
        /*0156*/ 	.byte	0x08
	.zero		1


	//   ....[5]....
        /*0158*/ 	.word	0x00000640
        /*015c*/ 	.word	0x000000ff
        /*0160*/ 	.word	0x00000028
        /*0164*/ 	.short	0x0100
        /*0166*/ 	.byte	0x08
	.zero		1


	//   ....[6]....
        /*0168*/ 	.word	0x00000760
        /*016c*/ 	.word	0x000000ff
        /*0170*/ 	.word	0x00000030
        /*0174*/ 	.short	0x0100
        /*0176*/ 	.byte	0x09
	.zero		1


	//   ....[7]....
        /*0178*/ 	.word	0x00000770
        /*017c*/ 	.word	0x000000ff
        /*0180*/ 	.word	0x00000040
        /*0184*/ 	.short	0x0100
        /*0186*/ 	.byte	0x09
	.zero		1


	//   ....[8]....
        /*0188*/ 	.word	0x00000780
        /*018c*/ 	.word	0x000000ff
        /*0190*/ 	.word	0x00000038
        /*0194*/ 	.short	0x0100
        /*0196*/ 	.byte	0x09
	.zero		1


	//   ....[9]....
        /*0198*/ 	.word	0x00000790
        /*019c*/ 	.word	0x000000ff
        /*01a0*/ 	.word	0x00000048
        /*01a4*/ 	.short	0x0100
        /*01a6*/ 	.byte	0x09
	.zero		1


	//   ....[10]....
        /*01a8*/ 	.word	0x00000870
        /*01ac*/ 	.word	0x000000ff
        /*01b0*/ 	.word	0x00000050
        /*01b4*/ 	.short	0x0100
        /*01b6*/ 	.byte	0x08
	.zero		1


	//   ....[11]....
        /*01b8*/ 	.word	0x00000880
        /*01bc*/ 	.word	0x000000ff
        /*01c0*/ 	.word	0x00000058
        /*01c4*/ 	.short	0x0100
        /*01c6*/ 	.byte	0x08
	.zero		1


	//   ....[12]....
        /*01c8*/ 	.word	0x000009b0
        /*01cc*/ 	.word	0x000000ff
        /*01d0*/ 	.word	0x00000060
        /*01d4*/ 	.short	0x0100
        /*01d6*/ 	.byte	0x08
	.zero		1


	//   ....[13]....
        /*01d8*/ 	.word	0x000009c0
        /*01dc*/ 	.word	0x000000ff
        /*01e0*/ 	.word	0x00000070
        /*01e4*/ 	.short	0x0100
        /*01e6*/ 	.byte	0x08
	.zero		1


	//   ....[14]....
        /*01e8*/ 	.word	0x000009d0
        /*01ec*/ 	.word	0x000000ff
        /*01f0*/ 	.word	0x00000068
        /*01f4*/ 	.short	0x0100
        /*01f6*/ 	.byte	0x08
	.zero		1


	//   ....[15]....
        /*01f8*/ 	.word	0x000009e0
        /*01fc*/ 	.word	0x000000ff
        /*0200*/ 	.word	0x00000078
        /*0204*/ 	.short	0x0100
        /*0206*/ 	.byte	0x08
	.zero		1


	//   ....[16]....
        /*0208*/ 	.word	0x00000b00
        /*020c*/ 	.word	0x000000ff
        /*0210*/ 	.word	0x00000080
        /*0214*/ 	.short	0x0100
        /*0216*/ 	.byte	0x09
	.zero		1


	//   ....[17]....
        /*0218*/ 	.word	0x00000b10
        /*021c*/ 	.word	0x000000ff
        /*0220*/ 	.word	0x000000a0
        /*0224*/ 	.short	0x0100
        /*0226*/ 	.byte	0x09
	.zero		1


	//   ....[18]....
        /*0228*/ 	.word	0x00000b20
        /*022c*/ 	.word	0x000000ff
        /*0230*/ 	.word	0x00000088
        /*0234*/ 	.short	0x0100
        /*0236*/ 	.byte	0x09
	.zero		1


	//   ....[19]....
        /*0238*/ 	.word	0x00000b30
        /*023c*/ 	.word	0x000000ff
        /*0240*/ 	.word	0x000000a8
        /*0244*/ 	.short	0x0100
        /*0246*/ 	.byte	0x09
	.zero		1


	//   ....[20]....
        /*0248*/ 	.word	0x00000b40
        /*024c*/ 	.word	0x000000ff
        /*0250*/ 	.word	0x00000090
        /*0254*/ 	.short	0x0100
        /*0256*/ 	.byte	0x09
	.zero		1


	//   ....[21]....
        /*0258*/ 	.word	0x00000b50
        /*025c*/ 	.word	0x000000ff
        /*0260*/ 	.word	0x000000b0
        /*0264*/ 	.short	0x0100
        /*0266*/ 	.byte	0x09
	.zero		1


	//   ....[22]....
        /*0268*/ 	.word	0x00000b60
        /*026c*/ 	.word	0x000000ff
        /*0270*/ 	.word	0x00000098
        /*0274*/ 	.short	0x0100
        /*0276*/ 	.byte	0x09
	.zero		1


	//   ....[23]....
        /*0278*/ 	.word	0x00000b70
        /*027c*/ 	.word	0x000000ff
        /*0280*/ 	.word	0x000000b8
        /*0284*/ 	.short	0x0100
        /*0286*/ 	.byte	0x09
	.zero		1


	//   ....[24]....
        /*0288*/ 	.word	0x00000c60
        /*028c*/ 	.word	0x000000ff
        /*0290*/ 	.word	0x000000c0
        /*0294*/ 	.short	0x0100
        /*0296*/ 	.byte	0x08
	.zero		1


	//   ....[25]....
        /*0298*/ 	.word	0x00000c70
        /*029c*/ 	.word	0x000000ff
        /*02a0*/ 	.word	0x000000d0
        /*02a4*/ 	.short	0x0100
        /*02a6*/ 	.byte	0x08
	.zero		1


	//   ....[26]....
        /*02a8*/ 	.word	0x00000c80
        /*02ac*/ 	.word	0x000000ff
        /*02b0*/ 	.word	0x000000c8
        /*02b4*/ 	.short	0x0100
        /*02b6*/ 	.byte	0x08
	.zero		1


	//   ....[27]....
        /*02b8*/ 	.word	0x00000c90
        /*02bc*/ 	.word	0x000000ff
        /*02c0*/ 	.word	0x000000d8
        /*02c4*/ 	.short	0x0100
        /*02c6*/ 	.byte	0x08
	.zero		1


	//   ....[28]....
        /*02c8*/ 	.word	0x00000d80
        /*02cc*/ 	.word	0x000000ff
        /*02d0*/ 	.word	0x000000e0
        /*02d4*/ 	.short	0x0100
        /*02d6*/ 	.byte	0x07
	.zero		1


	//   ....[29]....
        /*02d8*/ 	.word	0x00001780
        /*02dc*/ 	.word	0x00000003
        /*02e0*/ 	.word	0x000000d0
        /*02e4*/ 	.short	0x010a
        /*02e6*/ 	.byte	0xff
	.zero		1


	//   ....[30]....
        /*02e8*/ 	.word	0x000017b0
        /*02ec*/ 	.word	0x00000003
        /*02f0*/ 	.word	0x000000c0
        /*02f4*/ 	.short	0x0101
        /*02f6*/ 	.byte	0xff
	.zero		1


	//   ....[31]....
        /*02f8*/ 	.word	0x000018b0
        /*02fc*/ 	.word	0x000000ff
        /*0300*/ 	.word	0x00000018
        /*0304*/ 	.short	0x010a
        /*0306*/ 	.byte	0x08
	.zero		1


	//   ....[32]....
        /*0308*/ 	.word	0x00001970
        /*030c*/ 	.word	0x000000ff
        /*0310*/ 	.word	0x00000018
        /*0314*/ 	.short	0x010a
        /*0316*/ 	.byte	0x21
	.zero		1


	//   ....[33]....
        /*0318*/ 	.word	0x00001b30
        /*031c*/ 	.word	0x000000ff
        /*0320*/ 	.word	0x00000018
        /*0324*/ 	.short	0x010a
        /*0326*/ 	.byte	0x08
	.zero		1


	//   ....[34]....
        /*0328*/ 	.word	0x00001c10
        /*032c*/ 	.word	0x000000ff
        /*0330*/ 	.word	0x00000058
        /*0334*/ 	.short	0x0101
        /*0336*/ 	.byte	0x06
	.zero		1


	//   ....[35]....
        /*0338*/ 	.word	0x00001c30
        /*033c*/ 	.word	0x000000ff
        /*0340*/ 	.word	0x00000018
        /*0344*/ 	.short	0x010a
        /*0346*/ 	.byte	0x08
	.zero		1


	//   ....[36]....
        /*0348*/ 	.word	0x00001cb0
        /*034c*/ 	.word	0x000000ff
        /*0350*/ 	.word	0x00000018
        /*0354*/ 	.short	0x010a
        /*0356*/ 	.byte	0x11
	.zero		1


	//   ....[37]....
        /*0358*/ 	.word	0x00001e40
        /*035c*/ 	.word	0x000000ff
        /*0360*/ 	.word	0x00000018
        /*0364*/ 	.short	0x010a
        /*0366*/ 	.byte	0x08
	.zero		1


	//   ....[38]....
        /*0368*/ 	.word	0x00001f80
        /*036c*/ 	.word	0x00000002
        /*0370*/ 	.word	0x00000060
        /*0374*/ 	.short	0x010a
        /*0376*/ 	.byte	0xff
	.zero		1


	//   ....[39]....
        /*0378*/ 	.word	0x00002040
        /*037c*/ 	.word	0x00000002
        /*0380*/ 	.word	0x00000000
        /*0384*/ 	.short	0x0101
        /*0386*/ 	.byte	0xff
	.zero		1


	//   ....[40]....
        /*0388*/ 	.word	0x000025a0
        /*038c*/ 	.word	0x000000ff
        /*0390*/ 	.word	0x00000000
        /*0394*/ 	.short	0x010a
        /*0396*/ 	.byte	0x04
	.zero		1


	//   ....[41]....
        /*0398*/ 	.word	0x00002630
        /*039c*/ 	.word	0x000000ff
        /*03a0*/ 	.word	0x00000000
        /*03a4*/ 	.short	0x010a
        /*03a6*/ 	.byte	0x04
	.zero		1


	//   ....[42]....
        /*03a8*/ 	.word	0x000026d0
        /*03ac*/ 	.word	0x00000000
        /*03b0*/ 	.word	0x00000000
        /*03b4*/ 	.short	0x010a
        /*03b6*/ 	.byte	0xff
	.zero		1


	//   ....[43]....
        /*03b8*/ 	.word	0x00002800
        /*03bc*/ 	.word	0x00000000
        /*03c0*/ 	.word	0x000000c0
        /*03c4*/ 	.short	0x010a
        /*03c6*/ 	.byte	0xff
	.zero		1


	//   ....[44]....
        /*03c8*/ 	.word	0x00002870
        /*03cc*/ 	.word	0x00000004
        /*03d0*/ 	.word	0x00000000
        /*03d4*/ 	.short	0x0101
        /*03d6*/ 	.byte	0xff
	.zero		1


	//   ....[45]....
        /*03d8*/ 	.word	0x00002890
        /*03dc*/ 	.word	0x000000ff
        /*03e0*/ 	.word	0x00000070
        /*03e4*/ 	.short	0x010a
        /*03e6*/ 	.byte	0x05
	.zero		1


	//   ....[46]....
        /*03e8*/ 	.word	0x000029b0
        /*03ec*/ 	.word	0x00000000
        /*03f0*/ 	.word	0x00000060
        /*03f4*/ 	.short	0x010a
        /*03f6*/ 	.byte	0xff
	.zero		1


	//   ....[47]....
        /*03f8*/ 	.word	0x00002ab0
        /*03fc*/ 	.word	0x00000000
        /*0400*/ 	.word	0x00000000
        /*0404*/ 	.short	0x0101
        /*0406*/ 	.byte	0xff
	.zero		1


	//   ....[48]....
        /*0408*/ 	.word	0x00002b40
        /*040c*/ 	.word	0x000000ff
        /*0410*/ 	.word	0x00000070
        /*0414*/ 	.short	0x0106
        /*0416*/ 	.byte	0x05
	.zero		1


	//   ....[49]....
        /*0418*/ 	.word	0x00002b60
        /*041c*/ 	.word	0x000000ff
        /*0420*/ 	.word	0x00000070
        /*0424*/ 	.short	0x010a
        /*0426*/ 	.byte	0x05
	.zero		1


	//   ....[50]....
        /*0428*/ 	.word	0x00002bf0
        /*042c*/ 	.word	0x000000ff
        /*0430*/ 	.word	0x00000070
        /*0434*/ 	.short	0x0106
        /*0436*/ 	.byte	0x04
	.zero		1


	//   ....[51]....
        /*0438*/ 	.word	0x00002c30
        /*043c*/ 	.word	0x00000000
        /*0440*/ 	.word	0x00000070
        /*0444*/ 	.short	0x010a
        /*0446*/ 	.byte	0xff
	.zero		1


	//   ....[52]....
        /*0448*/ 	.word	0x00002e70
        /*044c*/ 	.word	0x000000ff
        /*0450*/ 	.word	0x00000008
        /*0454*/ 	.short	0x010a
        /*0456*/ 	.byte	0x06
	.zero		1


	//   ....[53]....
        /*0458*/ 	.word	0x00002e90
        /*045c*/ 	.word	0x000000ff
        /*0460*/ 	.word	0x00000008
        /*0464*/ 	.short	0x010a
        /*0466*/ 	.byte	0x06
	.zero		1


	//   ....[54]....
        /*0468*/ 	.word	0x00003020
        /*046c*/ 	.word	0x000000ff
        /*0470*/ 	.word	0x00000008
        /*0474*/ 	.short	0x010a
        /*0476*/ 	.byte	0x06
	.zero		1


	//   ....[55]....
        /*0478*/ 	.word	0x00003040
        /*047c*/ 	.word	0x000000ff
        /*0480*/ 	.word	0x00000008
        /*0484*/ 	.short	0x010a
        /*0486*/ 	.byte	0x06
	.zero		1


	//   ....[56]....
        /*0488*/ 	.word	0x00003100
        /*048c*/ 	.word	0x000000ff
        /*0490*/ 	.word	0x00000000
        /*0494*/ 	.short	0x0101
        /*0496*/ 	.byte	0x07
	.zero		1


	//   ....[57]....
        /*0498*/ 	.word	0x000033e0
        /*049c*/ 	.word	0x00000000
        /*04a0*/ 	.word	0x00000060
        /*04a4*/ 	.short	0x010a
        /*04a6*/ 	.byte	0xff
	.zero		1


	//   ....[58]....
        /*04a8*/ 	.word	0x000034a0
        /*04ac*/ 	.word	0x00000000
        /*04b0*/ 	.word	0x00000000
        /*04b4*/ 	.short	0x0101
        /*04b6*/ 	.byte	0xff
	.zero		1


	//   ....[59]....
        /*04b8*/ 	.word	0x00003550
        /*04bc*/ 	.word	0x000000ff
        /*04c0*/ 	.word	0x00000000
        /*04c4*/ 	.short	0x010a
        /*04c6*/ 	.byte	0x06
	.zero		1


	//   ....[60]....
        /*04c8*/ 	.word	0x00003560
        /*04cc*/ 	.word	0x000000ff
        /*04d0*/ 	.word	0x000000a0
        /*04d4*/ 	.short	0x010a
        /*04d6*/ 	.byte	0x0b
	.zero		1


	//   ....[61]....
        /*04d8*/ 	.word	0x00003620
        /*04dc*/ 	.word	0x000000ff
        /*04e0*/ 	.word	0x00000000
        /*04e4*/ 	.short	0x010a
        /*04e6*/ 	.byte	0x09
	.zero		1


	//   ....[62]....
        /*04e8*/ 	.word	0x00003760
        /*04ec*/ 	.word	0x000000ff
        /*04f0*/ 	.word	0x00000000
        /*04f4*/ 	.short	0x010a
        /*04f6*/ 	.byte	0x06
	.zero		1


	//   ....[63]....
        /*04f8*/ 	.word	0x00003960
        /*04fc*/ 	.word	0x000000ff
        /*0500*/ 	.word	0x00000000
        /*0504*/ 	.short	0x010a
        /*0506*/ 	.byte	0x07
	.zero		1


	//   ....[64]....
        /*0508*/ 	.word	0x000039f0
        /*050c*/ 	.word	0x000000ff
        /*0510*/ 	.word	0x00000000
        /*0514*/ 	.short	0x010a
        /*0516*/ 	.byte	0x07
	.zero		1


	//   ....[65]....
        /*0518*/ 	.word	0x00003a80
        /*051c*/ 	.word	0x000000ff
        /*0520*/ 	.word	0x00000000
        /*0524*/ 	.short	0x010a
        /*0526*/ 	.byte	0x07
	.zero		1


	//   ....[66]....
        /*0528*/ 	.word	0x00003b20
        /*052c*/ 	.word	0x00000000
        /*0530*/ 	.word	0x00000000
        /*0534*/ 	.short	0x010a
        /*0536*/ 	.byte	0xff
	.zero		1


	//   ....[67]....
        /*0538*/ 	.word	0x00003b60
        /*053c*/ 	.word	0x00000000
        /*0540*/ 	.word	0x00000000
        /*0544*/ 	.short	0x010a
        /*0546*/ 	.byte	0xff
	.zero		1


	//   ....[68]....
        /*0548*/ 	.word	0x00003bd0
        /*054c*/ 	.word	0x000000ff
        /*0550*/ 	.word	0x00000000
        /*0554*/ 	.short	0x0101
        /*0556*/ 	.byte	0x05
	.zero		1


	//   ....[69]....
        /*0558*/ 	.word	0x00003c10
        /*055c*/ 	.word	0x000000ff
        /*0560*/ 	.word	0x000000e0
        /*0564*/ 	.short	0x010a
        /*0566*/ 	.byte	0x08
	.zero		1


	//   ....[70]....
        /*0568*/ 	.word	0x00003c60
        /*056c*/ 	.word	0x000000ff
        /*0570*/ 	.word	0x00000000
        /*0574*/ 	.short	0x0101
        /*0576*/ 	.byte	0x05
	.zero		1


	//   ....[71]....
        /*0578*/ 	.word	0x00004090
        /*057c*/ 	.word	0x00000000
        /*0580*/ 	.word	0x00000060
        /*0584*/ 	.short	0x010a
        /*0586*/ 	.byte	0xff
	.zero		1


	//   ....[72]....
        /*0588*/ 	.word	0x00004150
        /*058c*/ 	.word	0x00000000
        /*0590*/ 	.word	0x00000000
        /*0594*/ 	.short	0x0101
        /*0596*/ 	.byte	0xff
	.zero		1


	//   ....[73]....
        /*0598*/ 	.word	0x00004470
        /*059c*/ 	.word	0x000000ff
        /*05a0*/ 	.word	0x00000058
        /*05a4*/ 	.short	0x010a
        /*05a6*/ 	.byte	0x07
	.zero		1


	//   ....[74]....
        /*05a8*/ 	.word	0x00004660
        /*05ac*/ 	.word	0x000000ff
        /*05b0*/ 	.word	0x00000040
        /*05b4*/ 	.short	0x010a
        /*05b6*/ 	.byte	0x07
	.zero		1


	//   ....[75]....
        /*05b8*/ 	.word	0x000048c0
        /*05bc*/ 	.word	0x000000ff
        /*05c0*/ 	.word	0x00000030
        /*05c4*/ 	.short	0x010b
        /*05c6*/ 	.byte	0x07
	.zero		1


	//   ....[76]....
        /*05c8*/ 	.word	0x00004930
        /*05cc*/ 	.word	0x000000ff
        /*05d0*/ 	.word	0x00000000
        /*05d4*/ 	.short	0x0101
        /*05d6*/ 	.byte	0x0e
	.zero		1


	//   ....[77]....
        /*05d8*/ 	.word	0x00004970
        /*05dc*/ 	.word	0x000000ff
        /*05e0*/ 	.word	0x00000048
        /*05e4*/ 	.short	0x010a
        /*05e6*/ 	.byte	0x07
	.zero		1


	//   ....[78]....
        /*05e8*/ 	.word	0x00004ba0
        /*05ec*/ 	.word	0x000000ff
        /*05f0*/ 	.word	0x00000038
        /*05f4*/ 	.short	0x010b
        /*05f6*/ 	.byte	0x07
	.zero		1


	//   ....[79]....
        /*05f8*/ 	.word	0x00004bc0
        /*05fc*/ 	.word	0x000000ff
        /*0600*/ 	.word	0x00000000
        /*0604*/ 	.short	0x0101
        /*0606*/ 	.byte	0x0d
	.zero		1


	//   ....[80]....
        /*0608*/ 	.word	0x00004bf0
        /*060c*/ 	.word	0x000000ff
        /*0610*/ 	.word	0x00000040
        /*0614*/ 	.short	0x010a
        /*0616*/ 	.byte	0x07
	.zero		1


	//   ....[81]....
        /*0618*/ 	.word	0x00004c30
        /*061c*/ 	.word	0x00000000
        /*0620*/ 	.word	0x00000048
        /*0624*/ 	.short	0x010a
        /*0626*/ 	.byte	0xff
	.zero		1


	//   ....[82]....
        /*0628*/ 	.word	0x00004f70
        /*062c*/ 	.word	0x00000000
        /*0630*/ 	.word	0x00000060
        /*0634*/ 	.short	0x010a
        /*0636*/ 	.byte	0xff
	.zero		1


	//   ....[83]....
        /*0638*/ 	.word	0x00005080
        /*063c*/ 	.word	0x00000000
        /*0640*/ 	.word	0x00000000
        /*0644*/ 	.short	0x0101
        /*0646*/ 	.byte	0xff
	.zero		1


	//   ....[84]....
        /*0648*/ 	.word	0x00005a90
        /*064c*/ 	.word	0x00000003
        /*0650*/ 	.word	0x00000030
        /*0654*/ 	.short	0x010a
        /*0656*/ 	.byte	0xff
	.zero		1


	//   ....[85]....
        /*0658*/ 	.word	0x00005ae0
        /*065c*/ 	.word	0x0000006e
        /*0660*/ 	.word	0x00000080
        /*0664*/ 	.short	0x010a
        /*0666*/ 	.byte	0xff
	.zero		1


	//   ....[86]....
        /*0668*/ 	.word	0x00005c00
        /*066c*/ 	.word	0x00000003
        /*0670*/ 	.word	0x00000030
        /*0674*/ 	.short	0x010a
        /*0676*/ 	.byte	0xff
	.zero		1


	//   ....[87]....
        /*0678*/ 	.word	0x00005d20
        /*067c*/ 	.word	0x00000000
        /*0680*/ 	.word	0x00000000
        /*0684*/ 	.short	0x0101
        /*0686*/ 	.byte	0xff
	.zero		1


	//   ....[88]....
        /*0688*/ 	.word	0x00005da0
        /*068c*/ 	.word	0x0000006e
        /*0690*/ 	.word	0x00000080
        /*0694*/ 	.short	0x010a
        /*0696*/ 	.byte	0xff
	.zero		1


	//   ....[89]....
        /*0698*/ 	.word	0x00006970
        /*069c*/ 	.word	0x0000004b
        /*06a0*/ 	.word	0x00000030
        /*06a4*/ 	.short	0x010a
        /*06a6*/ 	.byte	0xff
	.zero		1


	//   ....[90]....
        /*06a8*/ 	.word	0x00006a20
        /*06ac*/ 	.word	0x0000004b
        /*06b0*/ 	.word	0x00000030
        /*06b4*/ 	.short	0x010a
        /*06b6*/ 	.byte	0xff
	.zero		1


	//   ....[91]....
        /*06b8*/ 	.word	0x00006b40
        /*06bc*/ 	.word	0x00000000
        /*06c0*/ 	.word	0x00000000
        /*06c4*/ 	.short	0x0101
        /*06c6*/ 	.byte	0xff
	.zero		1


	//   ....[92]....
        /*06c8*/ 	.word	0x00006e00
        /*06cc*/ 	.word	0x0000006e
        /*06d0*/ 	.word	0x00000000
        /*06d4*/ 	.short	0x0101
        /*06d6*/ 	.byte	0xff
	.zero		1


	//   ....[93]....
        /*06d8*/ 	.word	0x00007860
        /*06dc*/ 	.word	0x00000003
        /*06e0*/ 	.word	0x000000d0
        /*06e4*/ 	.short	0x010a
        /*06e6*/ 	.byte	0xff
	.zero		1


	//   ....[94]....
        /*06e8*/ 	.word	0x000078c0
        /*06ec*/ 	.word	0x00000002
        /*06f0*/ 	.word	0x00000018
        /*06f4*/ 	.short	0x010a
        /*06f6*/ 	.byte	0xff
	.zero		1


	//   ....[95]....
        /*06f8*/ 	.word	0x00007920
        /*06fc*/ 	.word	0x00000002
        /*0700*/ 	.word	0x00000018
        /*0704*/ 	.short	0x010a
        /*0706*/ 	.byte	0xff
	.zero		1


	//   ....[96]....
        /*0708*/ 	.word	0x00007970
        /*070c*/ 	.word	0x00000002
        /*0710*/ 	.word	0x00000060
        /*0714*/ 	.short	0x010a
        /*0716*/ 	.byte	0xff
	.zero		1


	//   ....[97]....
        /*0718*/ 	.word	0x000079d0
        /*071c*/ 	.word	0x00000000
        /*0720*/ 	.word	0x00000000
        /*0724*/ 	.short	0x010a
        /*0726*/ 	.byte	0xff
	.zero		1


	//   ....[98]....
        /*0728*/ 	.word	0x00007a30
        /*072c*/ 	.word	0x00000000
        /*0730*/ 	.word	0x00000000
        /*0734*/ 	.short	0x010a
        /*0736*/ 	.byte	0xff
	.zero		1


	//   ....[99]....
        /*0738*/ 	.word	0x00007a80
        /*073c*/ 	.word	0x00000000
        /*0740*/ 	.word	0x000000c0
        /*0744*/ 	.short	0x010a
        /*0746*/ 	.byte	0xff
	.zero		1


	//   ....[100]....
        /*0748*/ 	.word	0x00007ae0
        /*074c*/ 	.word	0x00000000
        /*0750*/ 	.word	0x00000070
        /*0754*/ 	.short	0x010a
        /*0756*/ 	.byte	0xff
	.zero		1


	//   ....[101]....
        /*0758*/ 	.word	0x00007b30
        /*075c*/ 	.word	0x00000000
        /*0760*/ 	.word	0x00000060
        /*0764*/ 	.short	0x010a
        /*0766*/ 	.byte	0xff
	.zero		1


	//   ....[102]....
        /*0768*/ 	.word	0x00007b90
        /*076c*/ 	.word	0x00000000
        /*0770*/ 	.word	0x00000070
        /*0774*/ 	.short	0x010a
        /*0776*/ 	.byte	0xff
	.zero		1


	//   ....[103]....
        /*0778*/ 	.word	0x00007bf0
        /*077c*/ 	.word	0x00000004
        /*0780*/ 	.word	0x00000008
        /*0784*/ 	.short	0x010a
        /*0786*/ 	.byte	0xff
	.zero		1


	//   ....[104]....
        /*0788*/ 	.word	0x00007cd0
        /*078c*/ 	.word	0x00000002
        /*0790*/ 	.word	0x00000008
        /*0794*/ 	.short	0x010a
        /*0796*/ 	.byte	0xff
	.zero		1


	//   ....[105]....
        /*0798*/ 	.word	0x00007d20
        /*079c*/ 	.word	0x00000000
        /*07a0*/ 	.word	0x00000060
        /*07a4*/ 	.short	0x010a
        /*07a6*/ 	.byte	0xff
	.zero		1


	//   ....[106]....
        /*07a8*/ 	.word	0x00007d80
        /*07ac*/ 	.word	0x00000000
        /*07b0*/ 	.word	0x000000a0
        /*07b4*/ 	.short	0x010a
        /*07b6*/ 	.byte	0xff
	.zero		1


	//   ....[107]....
        /*07b8*/ 	.word	0x00007de0
        /*07bc*/ 	.word	0x00000000
        /*07c0*/ 	.word	0x00000000
        /*07c4*/ 	.short	0x010a
        /*07c6*/ 	.byte	0xff
	.zero		1


	//   ....[108]....
        /*07c8*/ 	.word	0x00007e40
        /*07cc*/ 	.word	0x00000000
        /*07d0*/ 	.word	0x00000000
        /*07d4*/ 	.short	0x010a
        /*07d6*/ 	.byte	0xff
	.zero		1


	//   ....[109]....
        /*07d8*/ 	.word	0x00007ea0
        /*07dc*/ 	.word	0x00000000
        /*07e0*/ 	.word	0x00000000
        /*07e4*/ 	.short	0x010a
        /*07e6*/ 	.byte	0xff
	.zero		1


	//   ....[110]....
        /*07e8*/ 	.word	0x00007f00
        /*07ec*/ 	.word	0x00000000
        /*07f0*/ 	.word	0x00000000
        /*07f4*/ 	.short	0x010a
        /*07f6*/ 	.byte	0xff
	.zero		1


	//   ....[111]....
        /*07f8*/ 	.word	0x00007f60
        /*07fc*/ 	.word	0x00000000
        /*0800*/ 	.word	0x000000e0
        /*0804*/ 	.short	0x010a
        /*0806*/ 	.byte	0xff
	.zero		1


	//   ....[112]....
        /*0808*/ 	.word	0x00007fb0
        /*080c*/ 	.word	0x00000000
        /*0810*/ 	.word	0x00000060
        /*0814*/ 	.short	0x010a
        /*0816*/ 	.byte	0xff
	.zero		1


	//   ....[113]....
        /*0818*/ 	.word	0x00008010
        /*081c*/ 	.word	0x00000000
        /*0820*/ 	.word	0x00000058
        /*0824*/ 	.short	0x010a
        /*0826*/ 	.byte	0xff
	.zero		1


	//   ....[114]....
        /*0828*/ 	.word	0x00008070
        /*082c*/ 	.word	0x00000003
        /*0830*/ 	.word	0x00000040
        /*0834*/ 	.short	0x010a
        /*0836*/ 	.byte	0xff
	.zero		1


	//   ....[115]....
        /*0838*/ 	.word	0x000080d0
        /*083c*/ 	.word	0x00000003
        /*0840*/ 	.word	0x00000048
        /*0844*/ 	.short	0x010a
        /*0846*/ 	.byte	0xff
	.zero		1


	//   ....[116]....
        /*0848*/ 	.word	0x00008130
        /*084c*/ 	.word	0x00000000
        /*0850*/ 	.word	0x00000040
        /*0854*/ 	.short	0x010a
        /*0856*/ 	.byte	0xff
	.zero		1


	//   ....[117]....
        /*0858*/ 	.word	0x00008180
        /*085c*/ 	.word	0x00000000
        /*0860*/ 	.word	0x00000060
        /*0864*/ 	.short	0x010a
        /*0866*/ 	.byte	0xff
	.zero		1


	//   ....[118]....
        /*0868*/ 	.word	0x000081d0
        /*086c*/ 	.word	0x00000003
        /*0870*/ 	.word	0x00000030
        /*0874*/ 	.short	0x010a
        /*0876*/ 	.byte	0xff
	.zero		1


	//   ....[119]....
        /*0878*/ 	.word	0x00008220
        /*087c*/ 	.word	0x0000006e
        /*0880*/ 	.word	0x00000080
        /*0884*/ 	.short	0x010a
        /*0886*/ 	.byte	0xff
	.zero		1


	//   ....[120]....
        /*0888*/ 	.word	0x00008270
        /*088c*/ 	.word	0x0000004b
        /*0890*/ 	.word	0x00000030
        /*0894*/ 	.short	0x010a
        /*0896*/ 	.byte	0xff
	.zero		1


	//----- nvinfo : EIATTR_NUM_MBARRIERS
	.align		4
.L_47:
        /*0898*/ 	.byte	0x03, 0x38
        /*089a*/ 	.short	0x001d


	//----- nvinfo : EIATTR_EXIT_INSTR_OFFSETS
	.align		4
        /*089c*/ 	.byte	0x04, 0x1c
        /*089e*/ 	.short	(.L_49 - .L_48)


	//   ....[0]....
.L_48:
        /*08a0*/ 	.word	0x00002700


	//   ....[1]....
        /*08a4*/ 	.word	0x00002c00


	//   ....[2]....
        /*08a8*/ 	.word	0x00002c60


	//   ....[3]....
        /*08ac*/ 	.word	0x00003e90


	//   ....[4]....
        /*08b0*/ 	.word	0x00004c60


	//   ....[5]....
        /*08b4*/ 	.word	0x00004ca0


	//   ....[6]....
        /*08b8*/ 	.word	0x00007850


	//----- nvinfo : EIATTR_MAX_THREADS
	.align		4
.L_49:
        /*08bc*/ 	.byte	0x04, 0x05
        /*08be*/ 	.short	(.L_51 - .L_50)
.L_50:
        /*08c0*/ 	.word	0x00000100
        /*08c4*/ 	.word	0x00000001
        /*08c8*/ 	.word	0x00000001


	//----- nvinfo : EIATTR_CRS_STACK_SIZE
	.align		4
.L_51:
        /*08cc*/ 	.byte	0x04, 0x1e
        /*08ce*/ 	.short	(.L_53 - .L_52)
.L_52:
        /*08d0*/ 	.word	0x00000000


	//----- nvinfo : EIATTR_CBANK_PARAM_SIZE
	.align		4
.L_53:
        /*08d4*/ 	.byte	0x03, 0x19
        /*08d6*/ 	.short	0x0800


	//----- nvinfo : EIATTR_PARAM_CBANK
	.align		4
        /*08d8*/ 	.byte	0x04, 0x0a
        /*08da*/ 	.short	(.L_55 - .L_54)
	.align		4
.L_54:
        /*08dc*/ 	.word	index@(.nv.constant0._ZN7cutlass13device_kernelINS_4gemm6kernel13GemmUniversalIN4cute5tupleIJiiiiEEENS1_10collective13CollectiveMmaINS1_35MainloopSm100TmaUmmaWarpSpecializedILi3ELi2ELi4ENS5_IJNS4_1CILi2EEENSA_ILi1EEESC_EEEEENS5_IJNSA_ILi128EEESF_NSA_ILi32EEEEEEaNS5_IJlSC_lEEEaSI_NS4_8TiledMMAINS4_8MMA_AtomIJNS4_21SM100_MMA_S8_2x1SM_SSIaaiLi128ELi128ELNS4_4UMMA5MajorE0ELSN_0ELNSM_8SaturateE0EEEEEENS4_6LayoutINS5_IJSC_SC_SC_EEENS5_IJNSA_ILi0EEEST_ST_EEEEENS5_IJNS4_10UnderscoreESW_SW_EEEEENS4_18SM100_TMA_2SM_LOADENS4_14ComposedLayoutINS4_7SwizzleILi1ELi4ELi3EEENS4_18smem_ptr_flag_bitsILi8EEENSR_INS5_IJNSA_ILi8EEESG_EEENS5_IJSG_SC_EEEEEEEvNS4_8identityESZ_S19_vS1A_EENS_8epilogue10collective18CollectiveEpilogueINS1C_23Sm100TmaWarpSpecializedILi2ELi2ELi32ELb0ELb0EEEJNS5_IJNSA_ILi64EEESF_SG_EEENS5_IJNSR_IS1H_SC_EENSR_INS5_IJSG_SB_EEENS5_IJSC_S1H_EEEEEEEEaSI_aSI_NS1C_6fusion15FusionCallbacksIS1G_NS1O_17LinearCombinationIaiaiLNS_15FloatRoundStyleE2EEES1I_S1N_JEEENS4_5SM1004TMEM4LOAD26SM100_TMEM_LOAD_32dp32b32xENS4_13SM90_TMA_LOADES19_NS4_39AutoVectorizingCopyWithAssumedAlignmentILi128EEENS4_14SM90_TMA_STOREES19_S20_S20_EEEvvEEEEvNT_6ParamsE)
        /*08e0*/ 	.short	0x0380
        /*08e2*/ 	.short	0x0800


	//----- nvinfo : EIATTR_SW_WAR
	.align		4
.L_55:
        /*08e4*/ 	.byte	0x04, 0x36
        /*08e6*/ 	.short	(.L_57 - .L_56)
.L_56:
        /*08e8*/ 	.word	0x00000008
.L_57:


//--------------------- .nv.callgraph             --------------------------
	.section	.nv.callgraph,"",@"SHT_CUDA_CALLGRAPH"
	.align	4
	.sectionentsize	8
	.align		4
        /*0000*/ 	.word	0x00000000
	.align		4
        /*0004*/ 	.word	0xffffffff
	.align		4
        /*0008*/ 	.word	index@(_ZN7cutlass13device_kernelINS_4gemm6kernel13GemmUniversalIN4cute5tupleIJiiiiEEENS1_10collective13CollectiveMmaINS1_35MainloopSm100TmaUmmaWarpSpecializedILi3ELi2ELi4ENS5_IJNS4_1CILi2EEENSA_ILi1EEESC_EEEEENS5_IJNSA_ILi128EEESF_NSA_ILi32EEEEEEaNS5_IJlSC_lEEEaSI_NS4_8TiledMMAINS4_8MMA_AtomIJNS4_21SM100_MMA_S8_2x1SM_SSIaaiLi128ELi128ELNS4_4UMMA5MajorE0ELSN_0ELNSM_8SaturateE0EEEEEENS4_6LayoutINS5_IJSC_SC_SC_EEENS5_IJNSA_ILi0EEEST_ST_EEEEENS5_IJNS4_10UnderscoreESW_SW_EEEEENS4_18SM100_TMA_2SM_LOADENS4_14ComposedLayoutINS4_7SwizzleILi1ELi4ELi3EEENS4_18smem_ptr_flag_bitsILi8EEENSR_INS5_IJNSA_ILi8EEESG_EEENS5_IJSG_SC_EEEEEEEvNS4_8identityESZ_S19_vS1A_EENS_8epilogue10collective18CollectiveEpilogueINS1C_23Sm100TmaWarpSpecializedILi2ELi2ELi32ELb0ELb0EEEJNS5_IJNSA_ILi64EEESF_SG_EEENS5_IJNSR_IS1H_SC_EENSR_INS5_IJSG_SB_EEENS5_IJSC_S1H_EEEEEEEEaSI_aSI_NS1C_6fusion15FusionCallbacksIS1G_NS1O_17LinearCombinationIaiaiLNS_15FloatRoundStyleE2EEES1I_S1N_JEEENS4_5SM1004TMEM4LOAD26SM100_TMEM_LOAD_32dp32b32xENS4_13SM90_TMA_LOADES19_NS4_39AutoVectorizingCopyWithAssumedAlignmentILi128EEENS4_14SM90_TMA_STOREES19_S20_S20_EEEvvEEEEvNT_6ParamsE)
	.align		4
        /*000c*/ 	.word	index@(__assertfail)
	.align		4
        /*0010*/ 	.word	0x00000000
	.align		4
        /*0014*/ 	.word	0xfffffffe
	.align		4
        /*0018*/ 	.word	0x00000000
	.align		4
        /*001c*/ 	.word	0xfffffffd
	.align		4
        /*0020*/ 	.word	0x00000000
	.align		4
        /*0024*/ 	.word	0xfffffffc


//--------------------- .nv.constant4             --------------------------
	.section	.nv.constant4,"a",@progbits
	.align	8
	.align		8
.nv.constant4:
        /*0000*/ 	.dword	__assertfail
	.align		8
        /*0008*/ 	.dword	__unnamed_1
	.align		8
        /*0010*/ 	.dword	__unnamed_2
	.align		8
        /*0018*/ 	.dword	_ZN40_INTERNAL_948dcf3c_4_k_cu_c13ce218_111334cuda3std3__45__cpo5beginE
	.align		8
        /*0020*/ 	.dword	_ZN40_INTERNAL_948dcf3c_4_k_cu_c13ce218_111334cuda3std3__45__cpo3endE
	.align		8
        /*0028*/ 	.dword	_ZN40_INTERNAL_948dcf3c_4_k_cu_c13ce218_111334cuda3std3__45__cpo6cbeginE
	.align		8
        /*0030*/ 	.dword	_ZN40_INTERNAL_948dcf3c_4_k_cu_c13ce218_111334cuda3std3__45__cpo4cendE
	.align		8
        /*0038*/ 	.dword	_ZN40_INTERNAL_948dcf3c_4_k_cu_c13ce218_111334cuda3std3__442_GLOBAL__N__948dcf3c_4_k_cu_c13ce218_111336ignoreE
	.align		8
        /*0040*/ 	.dword	_ZN40_INTERNAL_948dcf3c_4_k_cu_c13ce218_111334cuda3std3__419piecewise_constructE
	.align		8
        /*0048*/ 	.dword	_ZN40_INTERNAL_948dcf3c_4_k_cu_c13ce218_111334cuda3std3__48in_placeE
	.align		8
        /*0050*/ 	.dword	_ZN40_INTERNAL_948dcf3c_4_k_cu_c13ce218_111334cuda3std6ranges3__45__cpo4swapE
	.align		8
        /*0058*/ 	.dword	_ZN40_INTERNAL_948dcf3c_4_k_cu_c13ce218_111334cuda3std6ranges3__45__cpo9iter_moveE
	.align		8
        /*0060*/ 	.dword	_ZN40_INTERNAL_948dcf3c_4_k_cu_c13ce218_111334cute7productE
	.align		8
        /*0068*/ 	.dword	_ZN40_INTERNAL_948dcf3c_4_k_cu_c13ce218_111334cute1_E
	.align		8
        /*0070*/ 	.dword	$str$25
	.align		8
        /*0078*/ 	.dword	$str$26
	.align		8
        /*0080*/ 	.dword	$str$27
	.align		8
        /*0088*/ 	.dword	$str$28


//--------------------- .text._ZN7cutlass13device_kernelINS_4gemm6kernel13GemmUniversalIN4cute5tupleIJiiiiEEENS1_10collective13CollectiveMmaINS1_35MainloopSm100TmaUmmaWarpSpecializedILi3ELi2ELi4ENS5_IJNS4_1CILi2EEENSA_ILi1EEESC_EEEEENS5_IJNSA_ILi128EEESF_NSA_ILi32EEEEEEaNS5_IJlSC_lEEEaSI_NS4_8TiledMMAINS4_8MMA_AtomIJNS4_21SM100_MMA_S8_2x1SM_SSIaaiLi128ELi128ELNS4_4UMMA5MajorE0ELSN_0ELNSM_8SaturateE0EEEEEENS4_6LayoutINS5_IJSC_SC_SC_EEENS5_IJNSA_ILi0EEEST_ST_EEEEENS5_IJNS4_10UnderscoreESW_SW_EEEEENS4_18SM100_TMA_2SM_LOADENS4_14ComposedLayoutINS4_7SwizzleILi1ELi4ELi3EEENS4_18smem_ptr_flag_bitsILi8EEENSR_INS5_IJNSA_ILi8EEESG_EEENS5_IJSG_SC_EEEEEEEvNS4_8identityESZ_S19_vS1A_EENS_8epilogue10collective18CollectiveEpilogueINS1C_23Sm100TmaWarpSpecializedILi2ELi2ELi32ELb0ELb0EEEJNS5_IJNSA_ILi64EEESF_SG_EEENS5_IJNSR_IS1H_SC_EENSR_INS5_IJSG_SB_EEENS5_IJSC_S1H_EEEEEEEEaSI_aSI_NS1C_6fusion15FusionCallbacksIS1G_NS1O_17LinearCombinationIaiaiLNS_15FloatRoundStyleE2EEES1I_S1N_JEEENS4_5SM1004TMEM4LOAD26SM100_TMEM_LOAD_32dp32b32xENS4_13SM90_TMA_LOADES19_NS4_39AutoVectorizingCopyWithAssumedAlignmentILi128EEENS4_14SM90_TMA_STOREES19_S20_S20_EEEvvEEEEvNT_6ParamsE --------------------------
	.section	.text._ZN7cutlass13device_kernelINS_4gemm6kernel13GemmUniversalIN4cute5tupleIJiiiiEEENS1_10collective13CollectiveMmaINS1_35MainloopSm100TmaUmmaWarpSpecializedILi3ELi2ELi4ENS5_IJNS4_1CILi2EEENSA_ILi1EEESC_EEEEENS5_IJNSA_ILi128EEESF_NSA_ILi32EEEEEEaNS5_IJlSC_lEEEaSI_NS4_8TiledMMAINS4_8MMA_AtomIJNS4_21SM100_MMA_S8_2x1SM_SSIaaiLi128ELi128ELNS4_4UMMA5MajorE0ELSN_0ELNSM_8SaturateE0EEEEEENS4_6LayoutINS5_IJSC_SC_SC_EEENS5_IJNSA_ILi0EEEST_ST_EEEEENS5_IJNS4_10UnderscoreESW_SW_EEEEENS4_18SM100_TMA_2SM_LOADENS4_14ComposedLayoutINS4_7SwizzleILi1ELi4ELi3EEENS4_18smem_ptr_flag_bitsILi8EEENSR_INS5_IJNSA_ILi8EEESG_EEENS5_IJSG_SC_EEEEEEEvNS4_8identityESZ_S19_vS1A_EENS_8epilogue10collective18CollectiveEpilogueINS1C_23Sm100TmaWarpSpecializedILi2ELi2ELi32ELb0ELb0EEEJNS5_IJNSA_ILi64EEESF_SG_EEENS5_IJNSR_IS1H_SC_EENSR_INS5_IJSG_SB_EEENS5_IJSC_S1H_EEEEEEEEaSI_aSI_NS1C_6fusion15FusionCallbacksIS1G_NS1O_17LinearCombinationIaiaiLNS_15FloatRoundStyleE2EEES1I_S1N_JEEENS4_5SM1004TMEM4LOAD26SM100_TMEM_LOAD_32dp32b32xENS4_13SM90_TMA_LOADES19_NS4_39AutoVectorizingCopyWithAssumedAlignmentILi128EEENS4_14SM90_TMA_STOREES19_S20_S20_EEEvvEEEEvNT_6ParamsE,"ax",@progbits
	.align	128
.text._ZN7cutlass13device_kernelINS_4gemm6kernel13GemmUniversalIN4cute5tupleIJiiiiEEENS1_10collective13CollectiveMmaINS1_35MainloopSm100TmaUmmaWarpSpecializedILi3ELi2ELi4ENS5_IJNS4_1CILi2EEENSA_ILi1EEESC_EEEEENS5_IJNSA_ILi128EEESF_NSA_ILi32EEEEEEaNS5_IJlSC_lEEEaSI_NS4_8TiledMMAINS4_8MMA_AtomIJNS4_21SM100_MMA_S8_2x1SM_SSIaaiLi128ELi128ELNS4_4UMMA5MajorE0ELSN_0ELNSM_8SaturateE0EEEEEENS4_6LayoutINS5_IJSC_SC_SC_EEENS5_IJNSA_ILi0EEEST_ST_EEEEENS5_IJNS4_10UnderscoreESW_SW_EEEEENS4_18SM100_TMA_2SM_LOADENS4_14ComposedLayoutINS4_7SwizzleILi1ELi4ELi3EEENS4_18smem_ptr_flag_bitsILi8EEENSR_INS5_IJNSA_ILi8EEESG_EEENS5_IJSG_SC_EEEEEEEvNS4_8identityESZ_S19_vS1A_EENS_8epilogue10collective18CollectiveEpilogueINS1C_23Sm100TmaWarpSpecializedILi2ELi2ELi32ELb0ELb0EEEJNS5_IJNSA_ILi64EEESF_SG_EEENS5_IJNSR_IS1H_SC_EENSR_INS5_IJSG_SB_EEENS5_IJSC_S1H_EEEEEEEEaSI_aSI_NS1C_6fusion15FusionCallbacksIS1G_NS1O_17LinearCombinationIaiaiLNS_15FloatRoundStyleE2EEES1I_S1N_JEEENS4_5SM1004TMEM4LOAD26SM100_TMEM_LOAD_32dp32b32xENS4_13SM90_TMA_LOADES19_NS4_39AutoVectorizingCopyWithAssumedAlignmentILi128EEENS4_14SM90_TMA_STOREES19_S20_S20_EEEvvEEEEvNT_6ParamsE:
        .type           _ZN7cutlass13device_kernelINS_4gemm6kernel13GemmUniversalIN4cute5tupleIJiiiiEEENS1_10collective13CollectiveMmaINS1_35MainloopSm100TmaUmmaWarpSpecializedILi3ELi2ELi4ENS5_IJNS4_1CILi2EEENSA_ILi1EEESC_EEEEENS5_IJNSA_ILi128EEESF_NSA_ILi32EEEEEEaNS5_IJlSC_lEEEaSI_NS4_8TiledMMAINS4_8MMA_AtomIJNS4_21SM100_MMA_S8_2x1SM_SSIaaiLi128ELi128ELNS4_4UMMA5MajorE0ELSN_0ELNSM_8SaturateE0EEEEEENS4_6LayoutINS5_IJSC_SC_SC_EEENS5_IJNSA_ILi0EEEST_ST_EEEEENS5_IJNS4_10UnderscoreESW_SW_EEEEENS4_18SM100_TMA_2SM_LOADENS4_14ComposedLayoutINS4_7SwizzleILi1ELi4ELi3EEENS4_18smem_ptr_flag_bitsILi8EEENSR_INS5_IJNSA_ILi8EEESG_EEENS5_IJSG_SC_EEEEEEEvNS4_8identityESZ_S19_vS1A_EENS_8epilogue10collective18CollectiveEpilogueINS1C_23Sm100TmaWarpSpecializedILi2ELi2ELi32ELb0ELb0EEEJNS5_IJNSA_ILi64EEESF_SG_EEENS5_IJNSR_IS1H_SC_EENSR_INS5_IJSG_SB_EEENS5_IJSC_S1H_EEEEEEEEaSI_aSI_NS1C_6fusion15FusionCallbacksIS1G_NS1O_17LinearCombinationIaiaiLNS_15FloatRoundStyleE2EEES1I_S1N_JEEENS4_5SM1004TMEM4LOAD26SM100_TMEM_LOAD_32dp32b32xENS4_13SM90_TMA_LOADES19_NS4_39AutoVectorizingCopyWithAssumedAlignmentILi128EEENS4_14SM90_TMA_STOREES19_S20_S20_EEEvvEEEEvNT_6ParamsE,@function
        .size           _ZN7cutlass13device_kernelINS_4gemm6kernel13GemmUniversalIN4cute5tupleIJiiiiEEENS1_10collective13CollectiveMmaINS1_35MainloopSm100TmaUmmaWarpSpecializedILi3ELi2ELi4ENS5_IJNS4_1CILi2EEENSA_ILi1EEESC_EEEEENS5_IJNSA_ILi128EEESF_NSA_ILi32EEEEEEaNS5_IJlSC_lEEEaSI_NS4_8TiledMMAINS4_8MMA_AtomIJNS4_21SM100_MMA_S8_2x1SM_SSIaaiLi128ELi128ELNS4_4UMMA5MajorE0ELSN_0ELNSM_8SaturateE0EEEEEENS4_6LayoutINS5_IJSC_SC_SC_EEENS5_IJNSA_ILi0EEEST_ST_EEEEENS5_IJNS4_10UnderscoreESW_SW_EEEEENS4_18SM100_TMA_2SM_LOADENS4_14ComposedLayoutINS4_7SwizzleILi1ELi4ELi3EEENS4_18smem_ptr_flag_bitsILi8EEENSR_INS5_IJNSA_ILi8EEESG_EEENS5_IJSG_SC_EEEEEEEvNS4_8identityESZ_S19_vS1A_EENS_8epilogue10collective18CollectiveEpilogueINS1C_23Sm100TmaWarpSpecializedILi2ELi2ELi32ELb0ELb0EEEJNS5_IJNSA_ILi64EEESF_SG_EEENS5_IJNSR_IS1H_SC_EENSR_INS5_IJSG_SB_EEENS5_IJSC_S1H_EEEEEEEEaSI_aSI_NS1C_6fusion15FusionCallbacksIS1G_NS1O_17LinearCombinationIaiaiLNS_15FloatRoundStyleE2EEES1I_S1N_JEEENS4_5SM1004TMEM4LOAD26SM100_TMEM_LOAD_32dp32b32xENS4_13SM90_TMA_LOADES19_NS4_39AutoVectorizingCopyWithAssumedAlignmentILi128EEENS4_14SM90_TMA_STOREES19_S20_S20_EEEvvEEEEvNT_6ParamsE,(.L_x_160 - _ZN7cutlass13device_kernelINS_4gemm6kernel13GemmUniversalIN4cute5tupleIJiiiiEEENS1_10collective13CollectiveMmaINS1_35MainloopSm100TmaUmmaWarpSpecializedILi3ELi2ELi4ENS5_IJNS4_1CILi2EEENSA_ILi1EEESC_EEEEENS5_IJNSA_ILi128EEESF_NSA_ILi32EEEEEEaNS5_IJlSC_lEEEaSI_NS4_8TiledMMAINS4_8MMA_AtomIJNS4_21SM100_MMA_S8_2x1SM_SSIaaiLi128ELi128ELNS4_4UMMA5MajorE0ELSN_0ELNSM_8SaturateE0EEEEEENS4_6LayoutINS5_IJSC_SC_SC_EEENS5_IJNSA_ILi0EEEST_ST_EEEEENS5_IJNS4_10UnderscoreESW_SW_EEEEENS4_18SM100_TMA_2SM_LOADENS4_14ComposedLayoutINS4_7SwizzleILi1ELi4ELi3EEENS4_18smem_ptr_flag_bitsILi8EEENSR_INS5_IJNSA_ILi8EEESG_EEENS5_IJSG_SC_EEEEEEEvNS4_8identityESZ_S19_vS1A_EENS_8epilogue10collective18CollectiveEpilogueINS1C_23Sm100TmaWarpSpecializedILi2ELi2ELi32ELb0ELb0EEEJNS5_IJNSA_ILi64EEESF_SG_EEENS5_IJNSR_IS1H_SC_EENSR_INS5_IJSG_SB_EEENS5_IJSC_S1H_EEEEEEEEaSI_aSI_NS1C_6fusion15FusionCallbacksIS1G_NS1O_17LinearCombinationIaiaiLNS_15FloatRoundStyleE2EEES1I_S1N_JEEENS4_5SM1004TMEM4LOAD26SM100_TMEM_LOAD_32dp32b32xENS4_13SM90_TMA_LOADES19_NS4_39AutoVectorizingCopyWithAssumedAlignmentILi128EEENS4_14SM90_TMA_STOREES19_S20_S20_EEEvvEEEEvNT_6ParamsE)
        .other          _ZN7cutlass13device_kernelINS_4gemm6kernel13GemmUniversalIN4cute5tupleIJiiiiEEENS1_10collective13CollectiveMmaINS1_35MainloopSm100TmaUmmaWarpSpecializedILi3ELi2ELi4ENS5_IJNS4_1CILi2EEENSA_ILi1EEESC_EEEEENS5_IJNSA_ILi128EEESF_NSA_ILi32EEEEEEaNS5_IJlSC_lEEEaSI_NS4_8TiledMMAINS4_8MMA_AtomIJNS4_21SM100_MMA_S8_2x1SM_SSIaaiLi128ELi128ELNS4_4UMMA5MajorE0ELSN_0ELNSM_8SaturateE0EEEEEENS4_6LayoutINS5_IJSC_SC_SC_EEENS5_IJNSA_ILi0EEEST_ST_EEEEENS5_IJNS4_10UnderscoreESW_SW_EEEEENS4_18SM100_TMA_2SM_LOADENS4_14ComposedLayoutINS4_7SwizzleILi1ELi4ELi3EEENS4_18smem_ptr_flag_bitsILi8EEENSR_INS5_IJNSA_ILi8EEESG_EEENS5_IJSG_SC_EEEEEEEvNS4_8identityESZ_S19_vS1A_EENS_8epilogue10collective18CollectiveEpilogueINS1C_23Sm100TmaWarpSpecializedILi2ELi2ELi32ELb0ELb0EEEJNS5_IJNSA_ILi64EEESF_SG_EEENS5_IJNSR_IS1H_SC_EENSR_INS5_IJSG_SB_EEENS5_IJSC_S1H_EEEEEEEEaSI_aSI_NS1C_6fusion15FusionCallbacksIS1G_NS1O_17LinearCombinationIaiaiLNS_15FloatRoundStyleE2EEES1I_S1N_JEEENS4_5SM1004TMEM4LOAD26SM100_TMEM_LOAD_32dp32b32xENS4_13SM90_TMA_LOADES19_NS4_39AutoVectorizingCopyWithAssumedAlignmentILi128EEENS4_14SM90_TMA_STOREES19_S20_S20_EEEvvEEEEvNT_6ParamsE,@"STO_CUDA_ENTRY STV_DEFAULT"
_ZN7cutlass13device_kernelINS_4gemm6kernel13GemmUniversalIN4cute5tupleIJiiiiEEENS1_10collective13CollectiveMmaINS1_35MainloopSm100TmaUmmaWarpSpecializedILi3ELi2ELi4ENS5_IJNS4_1CILi2EEENSA_ILi1EEESC_EEEEENS5_IJNSA_ILi128EEESF_NSA_ILi32EEEEEEaNS5_IJlSC_lEEEaSI_NS4_8TiledMMAINS4_8MMA_AtomIJNS4_21SM100_MMA_S8_2x1SM_SSIaaiLi128ELi128ELNS4_4UMMA5MajorE0ELSN_0ELNSM_8SaturateE0EEEEEENS4_6LayoutINS5_IJSC_SC_SC_EEENS5_IJNSA_ILi0EEEST_ST_EEEEENS5_IJNS4_10UnderscoreESW_SW_EEEEENS4_18SM100_TMA_2SM_LOADENS4_14ComposedLayoutINS4_7SwizzleILi1ELi4ELi3EEENS4_18smem_ptr_flag_bitsILi8EEENSR_INS5_IJNSA_ILi8EEESG_EEENS5_IJSG_SC_EEEEEEEvNS4_8identityESZ_S19_vS1A_EENS_8epilogue10collective18CollectiveEpilogueINS1C_23Sm100TmaWarpSpecializedILi2ELi2ELi32ELb0ELb0EEEJNS5_IJNSA_ILi64EEESF_SG_EEENS5_IJNSR_IS1H_SC_EENSR_INS5_IJSG_SB_EEENS5_IJSC_S1H_EEEEEEEEaSI_aSI_NS1C_6fusion15FusionCallbacksIS1G_NS1O_17LinearCombinationIaiaiLNS_15FloatRoundStyleE2EEES1I_S1N_JEEENS4_5SM1004TMEM4LOAD26SM100_TMEM_LOAD_32dp32b32xENS4_13SM90_TMA_LOADES19_NS4_39AutoVectorizingCopyWithAssumedAlignmentILi128EEENS4_14SM90_TMA_STOREES19_S20_S20_EEEvvEEEEvNT_6ParamsE:
[----:B------:R-:W1:Y:S01]  /*0000*/  LDC R1, c[0x0][0x37c] ;  /* 0x0000df00ff017b82 */ /* 0x000e620000000800 */
[----:B------:R-:W2:Y:S01]  /*0010*/  S2R R108, SR_TID.X ;  /* 0x00000000006c7919 */ /* 0x000ea20000002100 */
[----:B------:R-:W3:Y:S06]  /*0020*/  LDCU.64 UR6, c[0x0][0x890] ;  /* 0x00011200ff0677ac */ /* 0x000eec0008000a00 */
[----:B------:R-:W4:Y:S01]  /*0030*/  S2UR UR37, SR_CgaCtaId ;  /* 0x00000000002579c3 */ /* 0x000f220000008800 */
[----:B------:R-:W-:Y:S02]  /*0040*/  PRMT R91, RZ, 0x7610, R91 ;  /* 0x00007610ff5b7816 */ /* 0x000fe4000000005b */
[----:B------:R-:W-:Y:S01]  /*0050*/  ELECT P1, URZ, PT ;  /* 0x0000000000ff782f */ /* 0x000fe20003820000 */
[----:B------:R-:W1:Y:S01]  /*0060*/  LDCU.64 UR46, c[0x0][0x358] ;  /* 0x00006b00ff2e77ac */ /* 0x000e620008000a00 */
[----:B---3--:R-:W-:-:S04]  /*0070*/  UISETP.NE.U32.AND UP0, UPT, UR6, URZ, UPT ;  /* 0x000000ff0600728c */ /* 0x008fc8000bf05070 */
[----:B------:R-:W-:Y:S02]  /*0080*/  UISETP.NE.AND.EX UP0, UPT, UR7, URZ, UPT, UP0 ;  /* 0x000000ff0700728c */ /* 0x000fe4000bf05300 */
[----:B----4-:R-:W-:Y:S02]  /*0090*/  ULOP3.LUT UR5, UR37, 0x1, URZ, 0xc0, !UPT ;  /* 0x0000000125057892 */ /* 0x010fe4000f8ec0ff */
[----:B------:R-:W-:Y:S01]  /*00a0*/  ULOP3.LUT UR4, UR37, 0x1, URZ, 0x3c, !UPT ;  /* 0x0000000125047892 */ /* 0x000fe2000f8e3cff */
[----:B--2---:R-:W-:-:S05]  /*00b0*/  SHF.R.U32.HI R97, RZ, 0x5, R108 ;  /* 0x00000005ff617819 */ /* 0x004fca000001166c */
[----:B------:R-:W2:Y:S02]  /*00c0*/  SHFL.IDX PT, R0, R97, RZ, 0x1f ;  /* 0x00001fff61007589 */ /* 0x000ea400000e0000 */
[----:B--2---:R-:W-:Y:S01]  /*00d0*/  R2UR UR10, R0 ;  /* 0x00000000000a72ca */ /* 0x004fe200000e0000 */
[----:B-1----:R-:W-:-:S14]  /*00e0*/  BRA.U UP0, `(.L_x_0) ;  /* 0x00000001002c7547 */ /* 0x002fdc000b800000 */
[----:B------:R-:W1:Y:S02]  /*00f0*/  LDCU.64 UR8, c[0x0][0x888] ;  /* 0x00011100ff0877ac */ /* 0x000e640008000a00 */
[----:B-1----:R-:W-:-:S04]  /*0100*/  UISETP.NE.U32.AND UP0, UPT, UR8, URZ, UPT ;  /* 0x000000ff0800728c */ /* 0x002fc8000bf05070 */
[----:B------:R-:W-:-:S09]  /*0110*/  UISETP.NE.AND.EX UP0, UPT, UR9, URZ, UPT, UP0 ;  /* 0x000000ff0900728c */ /* 0x000fd2000bf05300 */
[----:B------:R-:W-:Y:S05]  /*0120*/  BRA.U !UP0, `(.L_x_1) ;  /* 0x0000000108107547 */ /* 0x000fea000b800000 */
[----:B------:R-:W1:Y:S02]  /*0130*/  LDC.64 R50, c[0x0][0x888] ;  /* 0x00022200ff327b82 */ /* 0x000e640000000a00 */
[----:B-1----:R1:W5:Y:S01]  /*0140*/  LDG.E R50, desc[UR46][R50.64] ;  /* 0x0000002e32327981 */ /* 0x002362000c1e1900 */
[----:B------:R-:W-:Y:S01]  /*0150*/  HFMA2 R91, -RZ, RZ, 0, 5.9604644775390625e-08 ;  /* 0x00000001ff5b7431 */ /* 0x000fe200000001ff */
[----:B------:R-:W-:Y:S05]  /*0160*/  BRA `(.L_x_0) ;  /* 0x00000000000c7947 */ /* 0x000fea0003800000 */
.L_x_1:
[----:B------:R-:W1:Y:S01]  /*0170*/  LDCU UR8, c[0x0][0x880] ;  /* 0x00011000ff0877ac */ /* 0x000e620008000800 */
[----:B------:R-:W-:Y:S01]  /*0180*/  HFMA2 R91, -RZ, RZ, 0, 5.9604644775390625e-08 ;  /* 0x00000001ff5b7431 */ /* 0x000fe200000001ff */
[----:B-1----:R-:W-:-:S07]  /*0190*/  MOV R50, UR8 ;  /* 0x0000000800327c02 */ /* 0x002fce0008000f00 */
.L_x_0:
[----:B------:R-:W2:Y:S02]  /*01a0*/  LDCU.64 UR8, c[0x0][0x8b0] ;  /* 0x00011600ff0877ac */ /* 0x000ea40008000a00 */
[----:B--2---:R-:W-:-:S04]  /*01b0*/  UISETP.NE.U32.AND UP0, UPT, UR8, URZ, UPT ;  /* 0x000000ff0800728c */ /* 0x004fc8000bf05070 */
[----:B------:R-:W-:-:S09]  /*01c0*/  UISETP.NE.AND.EX UP0, UPT, UR9, URZ, UPT, UP0 ;  /* 0x000000ff0900728c */ /* 0x000fd2000bf05300 */
[----:B------:R-:W-:Y:S05]  /*01d0*/  BRA.U UP0, `(.L_x_2) ;  /* 0x0000000100247547 */ /* 0x000fea000b800000 */
[----:B------:R-:W2:Y:S02]  /*01e0*/  LDCU.64 UR8, c[0x0][0x8a8] ;  /* 0x00011500ff0877ac */ /* 0x000ea40008000a00 */
[----:B--2---:R-:W-:-:S04]  /*01f0*/  UISETP.NE.U32.AND UP0, UPT, UR8, URZ, UPT ;  /* 0x000000ff0800728c */ /* 0x004fc8000bf05070 */
[----:B------:R-:W-:-:S09]  /*0200*/  UISETP.NE.AND.EX UP0, UPT, UR9, URZ, UPT, UP0 ;  /* 0x000000ff0900728c */ /* 0x000fd2000bf05300 */
[----:B------:R-:W-:Y:S05]  /*0210*/  BRA.U !UP0, `(.L_x_3) ;  /* 0x00000001080c7547 */ /* 0x000fea000b800000 */
[----:B------:R-:W2:Y:S02]  /*0220*/  LDC.64 R46, c[0x0][0x8a8] ;  /* 0x00022a00ff2e7b82 */ /* 0x000ea40000000a00 */
[----:B--2---:R2:W5:Y:S01]  /*0230*/  LDG.E R46, desc[UR46][R46.64] ;  /* 0x0000002e2e2e7981 */ /* 0x004562000c1e1900 */
[----:B------:R-:W-:Y:S05]  /*0240*/  BRA `(.L_x_2) ;  /* 0x0000000000087947 */ /* 0x000fea0003800000 */
.L_x_3:
[----:B------:R-:W2:Y:S02]  /*0250*/  LDCU UR8, c[0x0][0x8a0] ;  /* 0x00011400ff0877ac */ /* 0x000ea40008000800 */
[----:B--2---:R-:W-:Y:S02]  /*0260*/  MOV R46, UR8 ;  /* 0x00000008002e7c02 */ /* 0x004fe40008000f00 */
.L_x_2:
[----:B------:R-:W-:Y:S01]  /*0270*/  IMAD.U32 R0, RZ, RZ, UR10 ;  /* 0x0000000aff007e24 */ /* 0x000fe2000f8e00ff */
[----:B------:R-:W-:Y:S04]  /*0280*/  BSSY.RECONVERGENT B0, `(.L_x_4) ;  /* 0x000000c000007945 */ /* 0x000fe80003800200 */
[C---:B------:R-:W-:Y:S02]  /*0290*/  ISETP.NE.OR P2, PT, R0.reuse, 0x1, !P1 ;  /* 0x000000010000780c */ /* 0x040fe40004f45670 */
[----:B------:R-:W-:-:S11]  /*02a0*/  ISETP.NE.OR P0, PT, R0, 0x3, !P1 ;  /* 0x000000030000780c */ /* 0x000fd60004f05670 */
[----:B------:R-:W-:Y:S05]  /*02b0*/  @P2 BRA `(.L_x_5) ;  /* 0x0000000000202947 */ /* 0x000fea0003800000 */
[----:B------:R-:W3:Y:S02]  /*02c0*/  LDCU.64 UR8, c[0x0][0x348] ;  /* 0x00006900ff0877ac */ /* 0x000ee40008000a00 */
[----:B---3--:R-:W-:Y:S02]  /*02d0*/  UIADD3 UR12, UP1, UPT, UR8, 0x80, URZ ;  /* 0x00000080080c7890 */ /* 0x008fe4000ff3e0ff */
[----:B------:R-:W-:Y:S02]  /*02e0*/  UIADD3 UR8, UP0, UPT, UR8, 0x180, URZ ;  /* 0x0000018008087890 */ /* 0x000fe4000ff1e0ff */
[----:B------:R-:W-:Y:S02]  /*02f0*/  UIADD3.X UR13, UPT, UPT, URZ, UR9, URZ, UP1, !UPT ;  /* 0x00000009ff0d7290 */ /* 0x000fe40008ffe4ff */
[----:B------:R-:W-:-:S07]  /*0300*/  UIADD3.X UR9, UPT, UPT, URZ, UR9, URZ, UP0, !UPT ;  /* 0x00000009ff097290 */ /* 0x000fce00087fe4ff */
[----:B------:R3:W-:Y:S02]  /*0310*/  UTMACCTL.PF [UR12] ;  /* 0x000000000c0079b9 */ /* 0x0007e40008040000 */
[----:B------:R3:W-:Y:S02]  /*0320*/  UTMACCTL.PF [UR8] ;  /* 0x00000000080079b9 */ /* 0x0007e40008040000 */
[----:B---3--:R-:W-:Y:S01]  /*0330*/  NOP ;  /* 0x0000000000007918 */ /* 0x008fe20000000000 */
.L_x_5:
[----:B------:R-:W-:Y:S05]  /*0340*/  BSYNC.RECONVERGENT B0 ;  /* 0x0000000000007941 */ /* 0x000fea0003800200 */
.L_x_4:
[----:B------:R-:W-:Y:S04]  /*0350*/  BSSY.RECONVERGENT B0, `(.L_x_6) ;  /* 0x000000a000007945 */ /* 0x000fe80003800200 */
        /* <DEDUP_REMOVED lines=9> */
.L_x_7:
[----:B------:R-:W-:Y:S05]  /*03f0*/  BSYNC.RECONVERGENT B0 ;  /* 0x0000000000007941 */ /* 0x000fea0003800200 */
.L_x_6:
[----:B------:R-:W3:Y:S01]  /*0400*/  LDCU.64 UR8, c[0x0][0x888] ;  /* 0x00011100ff0877ac */ /* 0x000ee20008000a00 */
[----:B------:R-:W-:Y:S02]  /*0410*/  UISETP.EQ.U32.AND UP1, UPT, UR6, URZ, UPT ;  /* 0x000000ff0600728c */ /* 0x000fe4000bf22070 */
[----:B------:R-:W-:Y:S02]  /*0420*/  UPLOP3.LUT UP5, UPT, UPT, UPT, UPT, 0x80, 0x8 ;  /* 0x000000000008789c */ /* 0x000fe40003faf070 */
[----:B---3--:R-:W-:-:S04]  /*0430*/  UISETP.NE.U32.AND UP0, UPT, UR8, URZ, UPT ;  /* 0x000000ff0800728c */ /* 0x008fc8000bf05070 */
[----:B------:R-:W-:-:S04]  /*0440*/  UISETP.NE.AND.EX UP0, UPT, UR9, URZ, UPT, UP0 ;  /* 0x000000ff0900728c */ /* 0x000fc8000bf05300 */
[----:B------:R-:W-:-:S04]  /*0450*/  UISETP.EQ.OR.EX UP2, UPT, UR7, URZ, !UP0, UP1 ;  /* 0x000000ff0700728c */ /* 0x000fc8000c742710 */
[----:B------:R-:W-:-:S05]  /*0460*/  UP2UR UR50, UPR, URZ, 0x4 ;  /* 0x00000004ff327883 */ /* 0x000fca0008000000 */
[----:B------:R-:W-:Y:S07]  /*0470*/  BRA.U !UP2, `(.L_x_8) ;  /* 0x000000010a207547 */ /* 0x000fee000b800000 */
[----:B-----5:R-:W-:Y:S01]  /*0480*/  R2UR UR8, R50 ;  /* 0x00000000320872ca */ /* 0x020fe200000e0000 */
[----:B------:R-:W-:Y:S02]  /*0490*/  UISETP.NE.U32.AND UP2, UPT, UR6, URZ, UPT ;  /* 0x000000ff0600728c */ /* 0x000fe4000bf45070 */
[----:B------:R-:W-:Y:S02]  /*04a0*/  USEL UR6, URZ, 0xffffffff, UP0 ;  /* 0xffffffffff067887 */ /* 0x000fe40008000000 */
[----:B------:R-:W-:-:S08]  /*04b0*/  UISETP.NE.AND.EX UP2, UPT, UR7, URZ, UPT, UP2 ;  /* 0x000000ff0700728c */ /* 0x000fd0000bf45320 */
[----:B------:R-:W-:-:S04]  /*04c0*/  UISETP.NE.AND UP1, UPT, UR8, URZ, UPT ;  /* 0x000000ff0800728c */ /* 0x000fc8000bf25270 */
[----:B------:R-:W-:-:S04]  /*04d0*/  @!UP2 USEL UR6, URZ, 0xffffffff, UP1 ;  /* 0xffffffffff06a887 */ /* 0x000fc80008800000 */
[----:B------:R-:W-:-:S04]  /*04e0*/  ULOP3.LUT UR6, UR6, 0x1, URZ, 0xc0, !UPT ;  /* 0x0000000106067892 */ /* 0x000fc8000f8ec0ff */
[----:B------:R-:W-:-:S11]  /*04f0*/  UISETP.NE.U32.AND UP5, UPT, UR6, 0x1, UPT ;  /* 0x000000010600788c */ /* 0x000fd6000bfa5070 */
.L_x_8:
[----:B------:R-:W3:Y:S01]  /*0500*/  SHFL.IDX PT, R0, R97, RZ, 0x1f ;  /* 0x00001fff61007589 */ /* 0x000ee200000e0000 */
[----:B------:R-:W-:-:S04]  /*0510*/  UISETP.NE.AND UP1, UPT, UR10, 0x2, UPT ;  /* 0x000000020a00788c */ /* 0x000fc8000bf25270 */
[----:B------:R-:W-:Y:S02]  /*0520*/  UISETP.EQ.AND UP2, UPT, UR5, URZ, !UP1 ;  /* 0x000000ff0500728c */ /* 0x000fe4000cf42270 */
[----:B------:R-:W-:-:S04]  /*0530*/  USEL UR6, URZ, 0x1, UP1 ;  /* 0x00000001ff067887 */ /* 0x000fc80008800000 */
[----:B------:R-:W-:Y:S02]  /*0540*/  PLOP3.LUT P5, PT, P1, PT, UP2, 0x80, 0x8 ;  /* 0x000000000008781c */ /* 0x000fe40000faf028 */
[----:B---3--:R-:W-:-:S13]  /*0550*/  ISETP.NE.AND P0, PT, R0, RZ, PT ;  /* 0x000000ff0000720c */ /* 0x008fda0003f05270 */
[----:B------:R-:W-:Y:S05]  /*0560*/  @P0 BRA `(.L_x_9) ;  /* 0x00000000003c0947 */ /* 0x000fea0003800000 */
[----:B------:R-:W-:Y:S01]  /*0570*/  UMOV UR8, 0x400 ;  /* 0x0000040000087882 */ /* 0x000fe20000000000 */
[----:B------:R-:W-:Y:S01]  /*0580*/  UMOV UR7, 0x1 ;  /* 0x0000000100077882 */ /* 0x000fe20000000000 */
[----:B------:R-:W-:Y:S02]  /*0590*/  ULEA UR8, UR37, UR8, 0x18 ;  /* 0x0000000825087291 */ /* 0x000fe4000f8ec0ff */
[----:B------:R-:W-:-:S04]  /*05a0*/  UIADD3 UR12, UPT, UPT, -UR7, 0x100000, URZ ;  /* 0x00100000070c7890 */ /* 0x000fc8000fffe1ff */
[----:B------:R-:W-:Y:S02]  /*05b0*/  USHF.L.U32 UR13, UR12, 0xb, URZ ;  /* 0x0000000b0c0d7899 */ /* 0x000fe400080006ff */
[----:B------:R-:W-:Y:S01]  /*05c0*/  USHF.L.U32 UR12, UR12, 0x1, URZ ;  /* 0x000000010c0c7899 */ /* 0x000fe200080006ff */
[----:B------:R-:W-:Y:S01]  /*05d0*/  ELECT P0, URZ, PT ;  /* 0x0000000000ff782f */ /* 0x000fe20003800000 */
[----:B------:R-:W3:Y:S10]  /*05e0*/  FENCE.VIEW.ASYNC.S ;  /* 0x00000000000073c6 */ /* 0x000ef40000000000 */
[----:B---3--:R3:W4:Y:S01]  /*05f0*/  SYNCS.EXCH.64 URZ, [UR8], UR12 ;  /* 0x0000000c08ff75b2 */ /* 0x0087220008000100 */
[----:B------:R3:W1:Y:S01]  /*0600*/  SYNCS.EXCH.64 URZ, [UR8+0x18], UR12 ;  /* 0x0000180c08ff75b2 */ /* 0x0006620008000100 */
[----:B------:R3:W1:Y:S01]  /*0610*/  SYNCS.EXCH.64 URZ, [UR8+0x8], UR12 ;  /* 0x0000080c08ff75b2 */ /* 0x0006620008000100 */
[----:B------:R3:W1:Y:S01]  /*0620*/  SYNCS.EXCH.64 URZ, [UR8+0x20], UR12 ;  /* 0x0000200c08ff75b2 */ /* 0x0006620008000100 */
[----:B------:R3:W1:Y:S01]  /*0630*/  SYNCS.EXCH.64 URZ, [UR8+0x10], UR12 ;  /* 0x0000100c08ff75b2 */ /* 0x0006620008000100 */
[----:B------:R3:W1:Y:S01]  /*0640*/  SYNCS.EXCH.64 URZ, [UR8+0x28], UR12 ;  /* 0x0000280c08ff75b2 */ /* 0x0006620008000100 */
[----:B------:R-:W-:Y:S01]  /*0650*/  NOP ;  /* 0x0000000000007918 */ /* 0x000fe20000000000 */
.L_x_9:
[----:B------:R-:W2:Y:S01]  /*0660*/  SHFL.IDX PT, R0, R97, RZ, 0x1f ;  /* 0x00001fff61007589 */ /* 0x000ea200000e0000 */
[----:B------:R-:W-:Y:S01]  /*0670*/  NOP ;  /* 0x0000000000007918 */ /* 0x000fe20000000000 */
[----:B--2---:R-:W-:-:S13]  /*0680*/  ISETP.NE.AND P0, PT, R0, 0x1, PT ;  /* 0x000000010000780c */ /* 0x004fda0003f05270 */
[----:B------:R-:W-:Y:S05]  /*0690*/  @P0 BRA `(.L_x_10) ;  /* 0x0000000000440947 */ /* 0x000fea0003800000 */
[----:B------:R-:W-:Y:S01]  /*06a0*/  UMOV UR9, 0x400 ;  /* 0x0000040000097882 */ /* 0x000fe20000000000 */
[----:B---3--:R-:W-:Y:S01]  /*06b0*/  UMOV UR8, 0x20 ;  /* 0x0000002000087882 */ /* 0x008fe20000000000 */
[----:B------:R-:W-:Y:S01]  /*06c0*/  UMOV UR7, 0x80 ;  /* 0x0000008000077882 */ /* 0x000fe20000000000 */
[----:B------:R-:W-:Y:S02]  /*06d0*/  ULEA UR9, UR37, UR9, 0x18 ;  /* 0x0000000925097291 */ /* 0x000fe4000f8ec0ff */
[----:B------:R-:W-:-:S04]  /*06e0*/  UIADD3 UR12, UPT, UPT, -UR8, 0x100000, URZ ;  /* 0x00100000080c7890 */ /* 0x000fc8000fffe1ff */
[----:B------:R-:W-:Y:S02]  /*06f0*/  USHF.L.U32 UR13, UR12, 0xb, URZ ;  /* 0x0000000b0c0d7899 */ /* 0x000fe400080006ff */
[----:B------:R-:W-:Y:S02]  /*0700*/  USHF.L.U32 UR12, UR12, 0x1, URZ ;  /* 0x000000010c0c7899 */ /* 0x000fe400080006ff */
[----:B------:R-:W-:-:S04]  /*0710*/  UIADD3 UR14, UPT, UPT, -UR7, 0x100000, URZ ;  /* 0x00100000070e7890 */ /* 0x000fc8000fffe1ff */
[----:B------:R-:W-:Y:S02]  /*0720*/  USHF.L.U32 UR15, UR14, 0xb, URZ ;  /* 0x0000000b0e0f7899 */ /* 0x000fe400080006ff */
[----:B------:R-:W-:Y:S01]  /*0730*/  USHF.L.U32 UR14, UR14, 0x1, URZ ;  /* 0x000000010e0e7899 */ /* 0x000fe200080006ff */
[----:B------:R-:W-:Y:S01]  /*0740*/  ELECT P0, URZ, PT ;  /* 0x0000000000ff782f */ /* 0x000fe20003800000 */
[----:B------:R-:W2:Y:S02]  /*0750*/  FENCE.VIEW.ASYNC.S ;  /* 0x00000000000073c6 */ /* 0x000ea40000000000 */
[----:B--2---:R2:W3:Y:S08]  /*0760*/  SYNCS.EXCH.64 URZ, [UR9+0x30], UR12 ;  /* 0x0000300c09ff75b2 */ /* 0x0044f00008000100 */
[----:B------:R2:W1:Y:S01]  /*0770*/  SYNCS.EXCH.64 URZ, [UR9+0x40], UR14 ;  /* 0x0000400e09ff75b2 */ /* 0x0004620008000100 */
[----:B------:R2:W1:Y:S01]  /*0780*/  SYNCS.EXCH.64 URZ, [UR9+0x38], UR12 ;  /* 0x0000380c09ff75b2 */ /* 0x0004620008000100 */
[----:B------:R2:W1:Y:S01]  /*0790*/  SYNCS.EXCH.64 URZ, [UR9+0x48], UR14 ;  /* 0x0000480e09ff75b2 */ /* 0x0004620008000100 */
[----:B------:R-:W-:Y:S01]  /*07a0*/  NOP ;  /* 0x0000000000007918 */ /* 0x000fe20000000000 */
.L_x_10:
[----:B------:R-:W4:Y:S01]  /*07b0*/  SHFL.IDX PT, R0, R97, RZ, 0x1f ;  /* 0x00001fff61007589 */ /* 0x000f2200000e0000 */
[----:B------:R-:W-:Y:S01]  /*07c0*/  NOP ;  /* 0x0000000000007918 */ /* 0x000fe20000000000 */
[----:B----4-:R-:W-:-:S13]  /*07d0*/  ISETP.NE.AND P0, PT, R0, 0x3, PT ;  /* 0x000000030000780c */ /* 0x010fda0003f05270 */
[----:B------:R-:W-:Y:S05]  /*07e0*/  @P0 BRA `(.L_x_11) ;  /* 0x00000000002c0947 */ /* 0x000fea0003800000 */
[----:B---3--:R-:W-:Y:S01]  /*07f0*/  UMOV UR8, 0x400 ;  /* 0x0000040000087882 */ /* 0x008fe20000000000 */
[----:B------:R-:W-:Y:S01]  /*0800*/  UMOV UR7, 0x20 ;  /* 0x0000002000077882 */ /* 0x000fe20000000000 */
[----:B------:R-:W-:Y:S02]  /*0810*/  ULEA UR8, UR37, UR8, 0x18 ;  /* 0x0000000825087291 */ /* 0x000fe4000f8ec0ff */
[----:B--2---:R-:W-:-:S04]  /*0820*/  UIADD3 UR12, UPT, UPT, -UR7, 0x100000, URZ ;  /* 0x00100000070c7890 */ /* 0x004fc8000fffe1ff */
[----:B------:R-:W-:Y:S02]  /*0830*/  USHF.L.U32 UR13, UR12, 0xb, URZ ;  /* 0x0000000b0c0d7899 */ /* 0x000fe400080006ff */
[----:B------:R-:W-:Y:S01]  /*0840*/  USHF.L.U32 UR12, UR12, 0x1, URZ ;  /* 0x000000010c0c7899 */ /* 0x000fe200080006ff */
[----:B------:R-:W-:Y:S01]  /*0850*/  ELECT P0, URZ, PT ;  /* 0x0000000000ff782f */ /* 0x000fe20003800000 */
[----:B------:R-:W2:Y:S10]  /*0860*/  FENCE.VIEW.ASYNC.S ;  /* 0x00000000000073c6 */ /* 0x000eb40000000000 */
[----:B--2---:R4:W2:Y:S01]  /*0870*/  SYNCS.EXCH.64 URZ, [UR8+0x50], UR12 ;  /* 0x0000500c08ff75b2 */ /* 0x0048a20008000100 */
[----:B------:R4:W3:Y:S02]  /*0880*/  SYNCS.EXCH.64 URZ, [UR8+0x58], UR12 ;  /* 0x0000580c08ff75b2 */ /* 0x0008e40008000100 */
[----:B----4-:R-:W-:Y:S01]  /*0890*/  NOP ;  /* 0x0000000000007918 */ /* 0x010fe20000000000 */
.L_x_11:
[----:B------:R-:W4:Y:S01]  /*08a0*/  SHFL.IDX PT, R0, R97, RZ, 0x1f ;  /* 0x00001fff61007589 */ /* 0x000f2200000e0000 */
[----:B------:R-:W-:Y:S01]  /*08b0*/  NOP ;  /* 0x0000000000007918 */ /* 0x000fe20000000000 */
[----:B----4-:R-:W-:-:S13]  /*08c0*/  ISETP.NE.AND P0, PT, R0, 0x4, PT ;  /* 0x000000040000780c */ /* 0x010fda0003f05270 */
[----:B------:R-:W-:Y:S05]  /*08d0*/  @P0 BRA `(.L_x_12) ;  /* 0x0000000000480947 */ /* 0x000fea0003800000 */
[----:B--2---:R-:W-:Y:S01]  /*08e0*/  UMOV UR9, 0x1e0 ;  /* 0x000001e000097882 */ /* 0x004fe20000000000 */
[----:B---3--:R-:W-:Y:S01]  /*08f0*/  UMOV UR8, 0x400 ;  /* 0x0000040000087882 */ /* 0x008fe20000000000 */
[----:B------:R-:W-:Y:S01]  /*0900*/  USEL UR9, UR9, 0x1a0, UP5 ;  /* 0x000001a009097887 */ /* 0x000fe2000a800000 */
        /* <DEDUP_REMOVED lines=10> */
[----:B--2---:R4:W2:Y:S08]  /*09b0*/  SYNCS.EXCH.64 URZ, [UR8+0x60], UR12 ;  /* 0x0000600c08ff75b2 */ /* 0x0048b00008000100 */
[----:B------:R4:W3:Y:S01]  /*09c0*/  SYNCS.EXCH.64 URZ, [UR8+0x70], UR14 ;  /* 0x0000700e08ff75b2 */ /* 0x0008e20008000100 */
[----:B------:R4:W1:Y:S01]  /*09d0*/  SYNCS.EXCH.64 URZ, [UR8+0x68], UR12 ;  /* 0x0000680c08ff75b2 */ /* 0x0008620008000100 */
[----:B------:R4:W1:Y:S02]  /*09e0*/  SYNCS.EXCH.64 URZ, [UR8+0x78], UR14 ;  /* 0x0000780e08ff75b2 */ /* 0x0008640008000100 */
[----:B----4-:R-:W-:Y:S01]  /*09f0*/  NOP ;  /* 0x0000000000007918 */ /* 0x010fe20000000000 */
.L_x_12:
[----:B------:R-:W4:Y:S01]  /*0a00*/  SHFL.IDX PT, R0, R97, RZ, 0x1f ;  /* 0x00001fff61007589 */ /* 0x000f2200000e0000 */
[----:B------:R-:W-:Y:S01]  /*0a10*/  NOP ;  /* 0x0000000000007918 */ /* 0x000fe20000000000 */
[----:B----4-:R-:W-:-:S13]  /*0a20*/  ISETP.NE.AND P0, PT, R0, 0x5, PT ;  /* 0x000000050000780c */ /* 0x010fda0003f05270 */
[----:B------:R-:W-:Y:S05]  /*0a30*/  @P0 BRA `(.L_x_13) ;  /* 0x0000000000540947 */ /* 0x000fea0003800000 */
[----:B--2---:R-:W-:Y:S01]  /*0a40*/  UMOV UR9, 0x400 ;  /* 0x0000040000097882 */ /* 0x004fe20000000000 */
        /* <DEDUP_REMOVED lines=14> */
[----:B------:R4:W1:Y:S01]  /*0b30*/  SYNCS.EXCH.64 URZ, [UR9+0xa8], UR14 ;  /* 0x0000a80e09ff75b2 */ /* 0x0008620008000100 */
[----:B------:R4:W1:Y:S01]  /*0b40*/  SYNCS.EXCH.64 URZ, [UR9+0x90], UR12 ;  /* 0x0000900c09ff75b2 */ /* 0x0008620008000100 */
[----:B------:R4:W1:Y:S01]  /*0b50*/  SYNCS.EXCH.64 URZ, [UR9+0xb0], UR14 ;  /* 0x0000b00e09ff75b2 */ /* 0x0008620008000100 */
[----:B------:R4:W1:Y:S01]  /*0b60*/  SYNCS.EXCH.64 URZ, [UR9+0x98], UR12 ;  /* 0x0000980c09ff75b2 */ /* 0x0008620008000100 */
[----:B------:R4:W1:Y:S02]  /*0b70*/  SYNCS.EXCH.64 URZ, [UR9+0xb8], UR14 ;  /* 0x0000b80e09ff75b2 */ /* 0x0008640008000100 */
[----:B----4-:R-:W-:Y:S01]  /*0b80*/  NOP ;  /* 0x0000000000007918 */ /* 0x010fe20000000000 */
.L_x_13:
[----:B------:R-:W4:Y:S01]  /*0b90*/  SHFL.IDX PT, R0, R97, RZ, 0x1f ;  /* 0x00001fff61007589 */ /* 0x000f2200000e0000 */
[----:B------:R-:W-:Y:S01]  /*0ba0*/  ISETP.NE.OR P1, PT, RZ, UR10, !P1 ;  /* 0x0000000aff007c0c */ /* 0x000fe2000cf25670 */
        /* <DEDUP_REMOVED lines=12> */
[----:B------:R4:W3:Y:S01]  /*0c70*/  SYNCS.EXCH.64 URZ, [UR8+0xd0], UR12 ;  /* 0x0000d00c08ff75b2 */ /* 0x0008e20008000100 */
[----:B------:R4:W1:Y:S01]  /*0c80*/  SYNCS.EXCH.64 URZ, [UR8+0xc8], UR12 ;  /* 0x0000c80c08ff75b2 */ /* 0x0008620008000100 */
[----:B------:R4:W1:Y:S02]  /*0c90*/  SYNCS.EXCH.64 URZ, [UR8+0xd8], UR12 ;  /* 0x0000d80c08ff75b2 */ /* 0x0008640008000100 */
[----:B----4-:R-:W-:Y:S01]  /*0ca0*/  NOP ;  /* 0x0000000000007918 */ /* 0x010fe20000000000 */
.L_x_14:
[----:B------:R-:W-:Y:S01]  /*0cb0*/  VOTEU.ALL UP1, P1 ;  /* 0x0000000000ff7886 */ /* 0x000fe20000820000 */
[----:B---3--:R-:W3:Y:S01]  /*0cc0*/  LDCU UR8, c[0x0][0x36c] ;  /* 0x00006d80ff0877ac */ /* 0x008ee20008000800 */
[----:B------:R-:W-:Y:S01]  /*0cd0*/  NOP ;  /* 0x0000000000007918 */ /* 0x000fe20000000000 */
[----:B------:R-:W-:Y:S01]  /*0ce0*/  LOP3.LUT R10, R108, 0x1f, RZ, 0xc0, !PT ;  /* 0x0000001f6c0a7812 */ /* 0x000fe200078ec0ff */
[----:B--2---:R-:W-:Y:S01]  /*0cf0*/  UMOV UR12, 0x20 ;  /* 0x00000020000c7882 */ /* 0x004fe20000000000 */
[----:B------:R-:W-:Y:S01]  /*0d00*/  @!UP1 UMOV UR7, 0x400 ;  /* 0x0000040000079882 */ /* 0x000fe20000000000 */
[----:B------:R-:W-:-:S04]  /*0d10*/  @!UP1 UIADD3 UR12, UPT, UPT, -UR12, 0x100000, URZ ;  /* 0x001000000c0c9890 */ /* 0x000fc8000fffe1ff */
[----:B------:R-:W-:Y:S02]  /*0d20*/  @!UP1 USHF.L.U32 UR13, UR12, 0xb, URZ ;  /* 0x0000000b0c0d9899 */ /* 0x000fe400080006ff */
[----:B------:R-:W-:Y:S02]  /*0d30*/  @!UP1 USHF.L.U32 UR12, UR12, 0x1, URZ ;  /* 0x000000010c0c9899 */ /* 0x000fe400080006ff */
[----:B------:R-:W-:Y:S01]  /*0d40*/  @!UP1 ULEA UR7, UR37, UR7, 0x18 ;  /* 0x0000000725079291 */ /* 0x000fe2000f8ec0ff */
[----:B------:R-:W-:Y:S01]  /*0d50*/  VOTEU.ALL UP1, P1 ;  /* 0x0000000000ff7886 */ /* 0x000fe20000820000 */
[----:B------:R-:W-:Y:S01]  /*0d60*/  UISETP.NE.AND UP4, UPT, UR10, URZ, UPT ;  /* 0x000000ff0a00728c */ /* 0x000fe2000bf85270 */
[----:B------:R-:W2:Y:S09]  /*0d70*/  FENCE.VIEW.ASYNC.S ;  /* 0x00000000000073c6 */ /* 0x000eb20000000000 */
[----:B--2---:R2:W4:Y:S01]  /*0d80*/  @!UP1 SYNCS.EXCH.64 URZ, [UR7+0xe0], UR12 ;  /* 0x0000e00c07ff95b2 */ /* 0x0045220008000100 */
[----:B---3--:R-:W-:-:S09]  /*0d90*/  UISETP.EQ.U32.AND UP1, UPT, UR8, 0x1, UPT ;  /* 0x000000010800788c */ /* 0x008fd2000bf22070 */
[----:B------:R-:W-:Y:S05]  /*0da0*/  BRA.U !UP1, `(.L_x_15) ;  /* 0x0000000109087547 */ /* 0x000fea000b800000 */
[----:B-1--4-:R-:W-:Y:S01]  /*0db0*/  UCGABAR_ARV ;  /* 0x00000000000079c7 */ /* 0x012fe20008000000 */
[----:B------:R-:W-:Y:S05]  /*0dc0*/  BRA `(.L_x_16) ;  /* 0x0000000000047947 */ /* 0x000fea0003800000 */
.L_x_15:
[----:B-1--4-:R-:W-:Y:S01]  /*0dd0*/  NOP ;  /* 0x0000000000007918 */ /* 0x012fe20000000000 */
.L_x_16:
[----:B------:R-:W1:Y:S01]  /*0de0*/  S2R R20, SR_CTAID.Y ;  /* 0x0000000000147919 */ /* 0x000e620000002600 */
[----:B------:R-:W-:-:S05]  /*0df0*/  CS2R.32 R90, SR_CgaSize ;  /* 0x00000000005a7805 */ /* 0x000fca0000008a00 */
[----:B------:R-:W-:-:S05]  /*0e00*/  IMAD R90, R90, -0xa0, RZ ;  /* 0xffffff605a5a7824 */ /* 0x000fca00078e02ff */
[----:B--2---:R-:W-:-:S14]  /*0e10*/  R2UR UR7, R90 ;  /* 0x000000005a0772ca */ /* 0x004fdc00000e0000 */
[----:B------:R-:W2:Y:S01]  /*0e20*/  LDCU UR7, c[0x0][UR7+0x2b4] ;  /* 0x00005680070777ac */ /* 0x000ea20008000800 */
[----:B------:R-:W-:-:S05]  /*0e30*/  CS2R.32 R0, SR_CgaSize ;  /* 0x0000000000007805 */ /* 0x000fca0000008a00 */
[----:B------:R-:W-:-:S06]  /*0e40*/  IMAD R0, R0, -0xa0, RZ ;  /* 0xffffff6000007824 */ /* 0x000fcc00078e02ff */
[----:B------:R-:W3:Y:S01]  /*0e50*/  LDC R0, c[0x0][R0+0x2a4] ;  /* 0x0000a90000007b82 */ /* 0x000ee20000000800 */
[----:B------:R-:W-:Y:S01]  /*0e60*/  PRMT R8, RZ, 0x7610, R8 ;  /* 0x00007610ff087816 */ /* 0x000fe20000000008 */
[----:B------:R-:W4:Y:S01]  /*0e70*/  S2R R11, SR_CTAID.X ;  /* 0x00000000000b7919 */ /* 0x000f220000002500 */
[----:B------:R-:W-:-:S05]  /*0e80*/  CS2R.32 R90, SR_CgaSize ;  /* 0x00000000005a7805 */ /* 0x000fca0000008a00 */
[----:B------:R-:W-:-:S05]  /*0e90*/  IMAD R90, R90, -0xa0, RZ ;  /* 0xffffff605a5a7824 */ /* 0x000fca00078e02ff */
[----:B------:R-:W-:-:S14]  /*0ea0*/  R2UR UR8, R90 ;  /* 0x000000005a0872ca */ /* 0x000fdc00000e0000 */
[----:B------:R-:W3:Y:S01]  /*0eb0*/  LDCU UR8, c[0x0][UR8+0x2b0] ;  /* 0x00005600080877ac */ /* 0x000ee20008000800 */
[----:B------:R-:W-:Y:S01]  /*0ec0*/  UISETP.NE.AND UP2, UPT, UR10, 0x2, UPT ;  /* 0x000000020a00788c */ /* 0x000fe2000bf45270 */
[----:B------:R-:W2:Y:S01]  /*0ed0*/  LDC R9, c[0x0][0xb24] ;  /* 0x0002c900ff097b82 */ /* 0x000ea20000000800 */
[----:B------:R-:W-:-:S05]  /*0ee0*/  CS2R.32 R2, SR_CgaSize ;  /* 0x0000000000027805 */ /* 0x000fca0000008a00 */
[----:B------:R-:W-:-:S06]  /*0ef0*/  IMAD R2, R2, -0xa0, RZ ;  /* 0xffffff6002027824 */ /* 0x000fcc00078e02ff */
[----:B------:R-:W3:Y:S08]  /*0f00*/  LDC R2, c[0x0][R2+0x2a0] ;  /* 0x0000a80002027b82 */ /* 0x000ef00000000800 */
[----:B------:R-:W3:Y:S01]  /*0f10*/  LDC R40, c[0x0][0xb24] ;  /* 0x0002c900ff287b82 */ /* 0x000ee20000000800 */
[----:B-1----:R-:W-:-:S07]  /*0f20*/  I2FP.F32.U32 R3, R20 ;  /* 0x0000001400037245 */ /* 0x002fce0000201000 */
[----:B------:R-:W1:Y:S01]  /*0f30*/  S2UR UR36, SR_CTAID.Z ;  /* 0x00000000002479c3 */ /* 0x000e620000002700 */
[----:B--2---:R-:W-:Y:S01]  /*0f40*/  ISETP.GE.AND P0, PT, R9, 0x1, PT ;  /* 0x000000010900780c */ /* 0x004fe20003f06270 */
[----:B----4-:R-:W-:Y:S01]  /*0f50*/  IMAD.MOV.U32 R21, RZ, RZ, R11 ;  /* 0x000000ffff157224 */ /* 0x010fe200078e000b */
[----:B------:R-:W-:Y:S01]  /*0f60*/  I2FP.F32.U32 R4, R11 ;  /* 0x0000000b00047245 */ /* 0x000fe20000201000 */
[----:B------:R-:W-:Y:S01]  /*0f70*/  FMUL R3, R3, UR7 ;  /* 0x0000000703037c20 */ /* 0x000fe20008400000 */
[----:B------:R-:W2:Y:S03]  /*0f80*/  LDCU UR7, c[0x0][0xb30] ;  /* 0x00016600ff0777ac */ /* 0x000ea60008000800 */
[----:B---3--:R-:W-:Y:S01]  /*0f90*/  FMUL R4, R4, UR8 ;  /* 0x0000000804047c20 */ /* 0x008fe20008400000 */
[----:B------:R-:W3:Y:S08]  /*0fa0*/  F2I.U32.TRUNC.NTZ R83, R3 ;  /* 0x0000000300537305 */ /* 0x000ef0000020f000 */
[----:B------:R-:W4:Y:S01]  /*0fb0*/  F2I.U32.TRUNC.NTZ R90, R4 ;  /* 0x00000004005a7305 */ /* 0x000f22000020f000 */
[----:B--2---:R-:W-:Y:S01]  /*0fc0*/  UISETP.NE.AND UP3, UPT, UR7, 0x1, UPT ;  /* 0x000000010700788c */ /* 0x004fe2000bf65270 */
[----:B---3--:R-:W-:-:S05]  /*0fd0*/  IADD3 R83, PT, PT, -R83, RZ, RZ ;  /* 0x000000ff53537210 */ /* 0x008fca0007ffe1ff */
[----:B------:R-:W-:Y:S01]  /*0fe0*/  IMAD R83, R0, R83, R20 ;  /* 0x0000005300537224 */ /* 0x000fe200078e0214 */
[----:B------:R-:W-:Y:S01]  /*0ff0*/  PRMT R0, RZ, 0x7610, R0 ;  /* 0x00007610ff007816 */ /* 0x000fe20000000000 */
[----:B----4-:R-:W-:-:S04]  /*1000*/  IMAD.MOV R90, RZ, RZ, -R90 ;  /* 0x000000ffff5a7224 */ /* 0x010fc800078e0a5a */
[----:B------:R-:W-:Y:S01]  /*1010*/  IMAD R90, R2, R90, R11 ;  /* 0x0000005a025a7224 */ /* 0x000fe200078e020b */
[----:B-1----:R-:W-:Y:S06]  /*1020*/  BRA.U UP4, `(.L_x_17) ;  /* 0x0000000104247547 */ /* 0x002fec000b800000 */
[----:B------:R-:W-:Y:S01]  /*1030*/  ISETP.NE.AND P1, PT, R83, RZ, PT ;  /* 0x000000ff5300720c */ /* 0x000fe20003f25270 */
[----:B------:R-:W-:Y:S01]  /*1040*/  IMAD.MOV.U32 R0, RZ, RZ, 0x3 ;  /* 0x00000003ff007424 */ /* 0x000fe200078e00ff */
[C---:B------:R-:W-:Y:S02]  /*1050*/  LOP3.LUT R3, R90.reuse, 0xfffffffe, RZ, 0xc0, !PT ;  /* 0xfffffffe5a037812 */ /* 0x040fe400078ec0ff */
[----:B------:R-:W-:Y:S02]  /*1060*/  ISETP.LT.U32.OR P1, PT, R90, 0x2, !P1 ;  /* 0x000000025a00780c */ /* 0x000fe40004f21470 */
[----:B------:R-:W-:Y:S02]  /*1070*/  SHF.L.U32 R0, R0, R3, RZ ;  /* 0x0000000300007219 */ /* 0x000fe400000006ff */
[----:B------:R-:W-:Y:S02]  /*1080*/  SEL R5, RZ, 0x1, !P1 ;  /* 0x00000001ff057807 */ /* 0x000fe40004800000 */
[----:B------:R-:W-:-:S05]  /*1090*/  SEL R2, RZ, 0x2, !P1 ;  /* 0x00000002ff027807 */ /* 0x000fca0004800000 */
[----:B------:R-:W-:-:S05]  /*10a0*/  IMAD.IADD R2, R5, 0x1, R2 ;  /* 0x0000000105027824 */ /* 0x000fca00078e0202 */
[----:B------:R-:W-:Y:S02]  /*10b0*/  PRMT R8, R2, 0x7610, R8 ;  /* 0x0000761002087816 */ /* 0x000fe40000000008 */
.L_x_17:
[----:B------:R-:W-:Y:S05]  /*10c0*/  @!P0 BRA `(.L_x_18) ;  /* 0x0000000000b88947 */ /* 0x000fea0003800000 */
[----:B------:R-:W1:Y:S01]  /*10d0*/  LDC.64 R4, c[0x0][0xb18] ;  /* 0x0002c600ff047b82 */ /* 0x000e620000000a00 */
[----:B------:R-:W-:-:S07]  /*10e0*/  ISETP.NE.AND P0, PT, R9, 0x1, PT ;  /* 0x000000010900780c */ /* 0x000fce0003f05270 */
[----:B------:R-:W2:Y:S08]  /*10f0*/  LDC R14, c[0x0][0xb0c] ;  /* 0x0002c300ff0e7b82 */ /* 0x000eb00000000800 */
[----:B------:R-:W3:Y:S08]  /*1100*/  LDC R13, c[0x0][0x370] ;  /* 0x0000dc00ff0d7b82 */ /* 0x000ef00000000800 */
[----:B------:R-:W4:Y:S01]  /*1110*/  LDC R16, c[0x0][0x374] ;  /* 0x0000dd00ff107b82 */ /* 0x000f220000000800 */
[----:B-1----:R-:W-:-:S07]  /*1120*/  ISETP.NE.AND P1, PT, R4, 0x1, PT ;  /* 0x000000010400780c */ /* 0x002fce0003f25270 */
[----:B------:R-:W3:Y:S01]  /*1130*/  LDC.64 R6, c[0x0][0xb10] ;  /* 0x0002c400ff067b82 */ /* 0x000ee20000000a00 */
[----:B--2---:R-:W-:-:S07]  /*1140*/  ISETP.NE.AND P2, PT, R14, 0x1, PT ;  /* 0x000000010e00780c */ /* 0x004fce0003f45270 */
[----:B------:R-:W1:Y:S08]  /*1150*/  LDC R12, c[0x0][0xb20] ;  /* 0x0002c800ff0c7b82 */ /* 0x000e700000000800 */
[----:B------:R-:W2:Y:S01]  /*1160*/  LDC.64 R2, c[0x0][0xb28] ;  /* 0x0002ca00ff027b82 */ /* 0x000ea20000000a00 */
[----:B----4-:R-:W-:-:S04]  /*1170*/  IMAD.HI.U32 R15, R16, R5, RZ ;  /* 0x00000005100f7227 */ /* 0x010fc800078e00ff */
[----:B------:R-:W-:-:S04]  /*1180*/  IMAD.HI.U32 R5, R20, R5, RZ ;  /* 0x0000000514057227 */ /* 0x000fc800078e00ff */
[----:B---3--:R-:W-:-:S04]  /*1190*/  IMAD.HI.U32 R18, R13, R6, RZ ;  /* 0x000000060d127227 */ /* 0x008fc800078e00ff */
[C---:B------:R-:W-:Y:S01]  /*11a0*/  IMAD.HI.U32 R22, R11.reuse, R6, RZ ;  /* 0x000000060b167227 */ /* 0x040fe200078e00ff */
[-C--:B------:R-:W-:Y:S02]  /*11b0*/  @P2 SHF.R.U32.HI R13, RZ, R7.reuse, R18 ;  /* 0x00000007ff0d2219 */ /* 0x080fe40000011612 */
[-C--:B-1----:R-:W-:Y:S02]  /*11c0*/  @P1 SHF.R.U32.HI R16, RZ, R12.reuse, R15 ;  /* 0x0000000cff101219 */ /* 0x082fe4000001160f */
[----:B------:R-:W-:Y:S02]  /*11d0*/  SHF.R.U32.HI R5, RZ, R12, R5 ;  /* 0x0000000cff057219 */ /* 0x000fe40000011605 */
[----:B------:R-:W-:Y:S02]  /*11e0*/  SHF.R.U32.HI R22, RZ, R7, R22 ;  /* 0x00000007ff167219 */ /* 0x000fe40000011616 */
[----:B------:R-:W-:Y:S01]  /*11f0*/  SEL R5, R20, R5, !P1 ;  /* 0x0000000514057207 */ /* 0x000fe20004800000 */
[----:B--2---:R-:W-:Y:S01]  /*1200*/  IMAD.HI.U32 R18, R16, R2, RZ ;  /* 0x0000000210127227 */ /* 0x004fe200078e00ff */
[----:B------:R-:W-:-:S02]  /*1210*/  SEL R21, R11, R22, !P2 ;  /* 0x000000160b157207 */ /* 0x000fc40005000000 */
[----:B------:R-:W-:Y:S01]  /*1220*/  IADD3 R7, PT, PT, -R5, RZ, RZ ;  /* 0x000000ff05077210 */ /* 0x000fe20007ffe1ff */
[----:B------:R-:W-:Y:S01]  /*1230*/  IMAD.HI.U32 R6, R13, R2, RZ ;  /* 0x000000020d067227 */ /* 0x000fe200078e00ff */
[----:B------:R-:W-:-:S03]  /*1240*/  @P0 SHF.R.U32.HI R16, RZ, R3, R18 ;  /* 0x00000003ff100219 */ /* 0x000fc60000011612 */
[----:B------:R-:W-:Y:S01]  /*1250*/  IMAD R7, R4, R7, R20 ;  /* 0x0000000704077224 */ /* 0x000fe200078e0214 */
[----:B------:R-:W-:Y:S01]  /*1260*/  @P0 SHF.R.U32.HI R13, RZ, R3, R6 ;  /* 0x00000003ff0d0219 */ /* 0x000fe20000011606 */
[----:B------:R-:W-:-:S04]  /*1270*/  IMAD R16, R16, R9, RZ ;  /* 0x0000000910107224 */ /* 0x000fc800078e02ff */
[----:B------:R-:W-:Y:S01]  /*1280*/  IMAD R6, R13, R9, RZ ;  /* 0x000000090d067224 */ /* 0x000fe200078e02ff */
[----:B------:R-:W-:-:S04]  /*1290*/  ISETP.GE.AND P1, PT, R5, R16, PT ;  /* 0x000000100500720c */ /* 0x000fc80003f26270 */
[----:B------:R-:W-:Y:S01]  /*12a0*/  ISETP.GE.OR P1, PT, R21, R6, P1 ;  /* 0x000000061500720c */ /* 0x000fe20000f26670 */
[----:B------:R-:W-:-:S05]  /*12b0*/  IMAD.HI.U32 R6, R5, R2, RZ ;  /* 0x0000000205067227 */ /* 0x000fca00078e00ff */
[----:B------:R-:W-:-:S04]  /*12c0*/  SHF.R.U32.HI R6, RZ, R3, R6 ;  /* 0x00000003ff067219 */ /* 0x000fc80000011606 */
[----:B------:R-:W-:-:S03]  /*12d0*/  SEL R6, R5, R6, !P0 ;  /* 0x0000000605067207 */ /* 0x000fc60004000000 */
[----:B------:R-:W-:Y:S01]  /*12e0*/  @!P1 IMAD.HI.U32 R12, R21, R2, RZ ;  /* 0x00000002150c9227 */ /* 0x000fe200078e00ff */
[----:B------:R-:W-:-:S04]  /*12f0*/  IADD3 R2, PT, PT, -R6, RZ, RZ ;  /* 0x000000ff06027210 */ /* 0x000fc80007ffe1ff */
[----:B------:R-:W-:Y:S01]  /*1300*/  @!P1 SHF.R.U32.HI R12, RZ, R3, R12 ;  /* 0x00000003ff0c9219 */ /* 0x000fe2000001160c */
[----:B------:R-:W-:-:S03]  /*1310*/  IMAD R2, R9, R2, R5 ;  /* 0x0000000209027224 */ /* 0x000fc600078e0205 */
[----:B------:R-:W-:-:S05]  /*1320*/  @!P1 SEL R3, R21, R12, !P0 ;  /* 0x0000000c15039207 */ /* 0x000fca0004000000 */
[--C-:B------:R-:W-:Y:S02]  /*1330*/  @!P1 IMAD.IADD R6, R6, 0x1, -R3.reuse ;  /* 0x0000000106069824 */ /* 0x100fe400078e0a03 */
[----:B------:R-:W-:Y:S01]  /*1340*/  @!P1 IMAD R3, R2, R13, R3 ;  /* 0x0000000d02039224 */ /* 0x000fe200078e0203 */
[----:B------:R-:W-:Y:S01]  /*1350*/  IADD3 R2, PT, PT, -R21, RZ, RZ ;  /* 0x000000ff15027210 */ /* 0x000fe20007ffe1ff */
[----:B------:R-:W-:Y:S02]  /*1360*/  @!P1 IMAD R5, R6, R9, R21 ;  /* 0x0000000906059224 */ /* 0x000fe400078e0215 */
[----:B------:R-:W-:Y:S02]  /*1370*/  @!P1 IMAD.MOV.U32 R21, RZ, RZ, R3 ;  /* 0x000000ffff159224 */ /* 0x000fe400078e0003 */
[----:B------:R-:W-:Y:S02]  /*1380*/  IMAD R2, R14, R2, R11 ;  /* 0x000000020e027224 */ /* 0x000fe400078e020b */
[----:B------:R-:W-:-:S02]  /*1390*/  IMAD R20, R5, R4, R7 ;  /* 0x0000000405147224 */ /* 0x000fc400078e0207 */
[----:B------:R-:W-:Y:S02]  /*13a0*/  IMAD R21, R21, R14, R2 ;  /* 0x0000000e15157224 */ /* 0x000fe400078e0202 */
.L_x_18:
[----:B------:R-:W-:Y:S05]  /*13b0*/  BRA.U UP3, `(.L_x_19) ;  /* 0x0000000103407547 */ /* 0x000fea000b800000 */
[----:B------:R-:W1:Y:S08]  /*13c0*/  LDC.64 R4, c[0x0][0xb10] ;  /* 0x0002c400ff047b82 */ /* 0x000e700000000a00 */
[----:B------:R-:W2:Y:S08]  /*13d0*/  LDC.64 R2, c[0x0][0xb18] ;  /* 0x0002c600ff027b82 */ /* 0x000eb00000000a00 */
[----:B------:R-:W3:Y:S08]  /*13e0*/  LDC R6, c[0x0][0xb20] ;  /* 0x0002c800ff067b82 */ /* 0x000ef00000000800 */
[----:B------:R-:W4:Y:S01]  /*13f0*/  LDC R12, c[0x0][0xb0c] ;  /* 0x0002c300ff0c7b82 */ /* 0x000f220000000800 */
[----:B-1----:R-:W-:-:S05]  /*1400*/  IMAD.HI.U32 R4, R21, R4, RZ ;  /* 0x0000000415047227 */ /* 0x002fca00078e00ff */
[----:B------:R-:W-:Y:S01]  /*1410*/  SHF.R.U32.HI R4, RZ, R5, R4 ;  /* 0x00000005ff047219 */ /* 0x000fe20000011604 */
[----:B--2---:R-:W-:Y:S01]  /*1420*/  IMAD.HI.U32 R3, R20, R3, RZ ;  /* 0x0000000314037227 */ /* 0x004fe200078e00ff */
[----:B------:R-:W-:-:S04]  /*1430*/  ISETP.NE.AND P0, PT, R2, 0x1, PT ;  /* 0x000000010200780c */ /* 0x000fc80003f05270 */
[----:B---3--:R-:W-:-:S04]  /*1440*/  SHF.R.U32.HI R3, RZ, R6, R3 ;  /* 0x00000006ff037219 */ /* 0x008fc80000011603 */
[----:B------:R-:W-:Y:S02]  /*1450*/  SEL R3, R20, R3, !P0 ;  /* 0x0000000314037207 */ /* 0x000fe40004000000 */
[----:B----4-:R-:W-:-:S04]  /*1460*/  ISETP.NE.AND P1, PT, R12, 0x1, PT ;  /* 0x000000010c00780c */ /* 0x010fc80003f25270 */
[----:B------:R-:W-:-:S05]  /*1470*/  SEL R6, R21, R4, !P1 ;  /* 0x0000000415067207 */ /* 0x000fca0004800000 */
[----:B------:R-:W-:Y:S02]  /*1480*/  IMAD.IADD R4, R3, 0x1, -R6 ;  /* 0x0000000103047824 */ /* 0x000fe400078e0a06 */
[----:B------:R-:W-:Y:S02]  /*1490*/  IMAD.IADD R3, R6, 0x1, -R3 ;  /* 0x0000000106037824 */ /* 0x000fe400078e0a03 */
[----:B------:R-:W-:Y:S02]  /*14a0*/  IMAD R21, R4, R12, R21 ;  /* 0x0000000c04157224 */ /* 0x000fe400078e0215 */
[----:B------:R-:W-:Y:S02]  /*14b0*/  IMAD R20, R3, R2, R20 ;  /* 0x0000000203147224 */ /* 0x000fe400078e0214 */
.L_x_19:
[----:B------:R-:W-:Y:S05]  /*14c0*/  BRA.U !UP1, `(.L_x_20) ;  /* 0x00000001090c7547 */ /* 0x000fea000b800000 */
[----:B------:R-:W-:Y:S01]  /*14d0*/  UCGABAR_WAIT ;  /* 0x0000000000007dc7 */ /* 0x000fe20008000000 */
[----:B------:R-:W-:Y:S01]  /*14e0*/  CCTL.IVALL ;  /* 0x00000000ff00798f */ /* 0x000fe20002000000 */
[----:B------:R-:W-:Y:S05]  /*14f0*/  BRA `(.L_x_21) ;  /* 0x0000000000047947 */ /* 0x000fea0003800000 */
.L_x_20:
[----:B------:R-:W-:Y:S06]  /*1500*/  BAR.SYNC.DEFER_BLOCKING 0x0 ;  /* 0x0000000000007b1d */ /* 0x000fec0000010000 */
.L_x_21:
[----:B------:R-:W-:Y:S05]  /*1510*/  BRA.U UP2, `(.L_x_22) ;  /* 0x0000001102807547 */ /* 0x000fea000b800000 */
[----:B------:R-:W1:Y:S01]  /*1520*/  LDCU UR4, c[0x0][0x38c] ;  /* 0x00007180ff0477ac */ /* 0x000e620008000800 */
[----:B------:R-:W2:Y:S01]  /*1530*/  LDC R9, c[0x0][0x370] ;  /* 0x0000dc00ff097b82 */ /* 0x000ea20000000800 */
[----:B------:R-:W-:Y:S01]  /*1540*/  IMAD.SHL.U32 R16, R11, 0x40, RZ ;  /* 0x000000400b107824 */ /* 0x000fe200078e00ff */
[----:B------:R-:W-:Y:S01]  /*1550*/  PLOP3.LUT P1, PT, PT, PT, UP5, 0x80, 0x8 ;  /* 0x000000000008781c */ /* 0x000fe20003f2f058 */
[----:B------:R-:W-:Y:S01]  /*1560*/  UISETP.NE.AND UP1, UPT, UR10, URZ, UPT ;  /* 0x000000ff0a00728c */ /* 0x000fe2000bf25270 */
[----:B------:R-:W-:Y:S01]  /*1570*/  ISETP.NE.AND P4, PT, R10, RZ, P5 ;  /* 0x000000ff0a00720c */ /* 0x000fe20002f85270 */
[----:B------:R-:W-:Y:S01]  /*1580*/  IMAD.MOV.U32 R15, RZ, RZ, 0x1 ;  /* 0x00000001ff0f7424 */ /* 0x000fe200078e00ff */
[----:B------:R-:W-:Y:S01]  /*1590*/  PLOP3.LUT P1, PT, P1, PT, PT, 0x8, 0x80 ;  /* 0x000000000080781c */ /* 0x000fe20000f2e170 */
[----:B------:R-:W-:Y:S01]  /*15a0*/  IMAD.MOV.U32 R14, RZ, RZ, RZ ;  /* 0x000000ffff0e7224 */ /* 0x000fe200078e00ff */
[----:B------:R-:W3:Y:S01]  /*15b0*/  LDC R0, c[0x0][0x374] ;  /* 0x0000dd00ff007b82 */ /* 0x000ee20000000800 */
[----:B------:R-:W-:Y:S01]  /*15c0*/  CS2R R12, SRZ ;  /* 0x00000000000c7805 */ /* 0x000fe2000001ff00 */
[----:B------:R-:W-:Y:S01]  /*15d0*/  IMAD.MOV.U32 R10, RZ, RZ, 0x1 ;  /* 0x00000001ff0a7424 */ /* 0x000fe200078e00ff */
[----:B------:R-:W-:Y:S01]  /*15e0*/  LOP3.LUT R16, R16, 0x40, RZ, 0xc0, !PT ;  /* 0x0000004010107812 */ /* 0x000fe200078ec0ff */
[----:B------:R-:W4:Y:S01]  /*15f0*/  LDCU.64 UR14, c[0x0][0x348] ;  /* 0x00006900ff0e77ac */ /* 0x000f220008000a00 */
[----:B------:R-:W-:-:S02]  /*1600*/  USEL UR22, UR6, 0x2, UP1 ;  /* 0x0000000206167887 */ /* 0x000fc40008800000 */
[----:B-1----:R-:W-:Y:S01]  /*1610*/  UIADD3 UR5, UPT, UPT, UR4, 0x1f, URZ ;  /* 0x0000001f04057890 */ /* 0x002fe2000fffe0ff */
[----:B------:R-:W-:-:S03]  /*1620*/  UMOV UR23, URZ ;  /* 0x000000ff00177c82 */ /* 0x000fc60008000000 */
[----:B------:R-:W-:-:S04]  /*1630*/  USHF.R.S32.HI UR7, URZ, 0x1f, UR5 ;  /* 0x0000001fff077899 */ /* 0x000fc80008011405 */
[----:B------:R-:W-:Y:S02]  /*1640*/  ULEA.HI UR7, UR7, UR5, URZ, 0x5 ;  /* 0x0000000507077291 */ /* 0x000fe4000f8f28ff */
[----:B------:R-:W-:Y:S02]  /*1650*/  UIADD3 UR5, UPT, UPT, UR4, -0x1, URZ ;  /* 0xffffffff04057890 */ /* 0x000fe4000fffe0ff */
[----:B------:R-:W-:Y:S02]  /*1660*/  USHF.R.S32.HI UR7, URZ, 0x5, UR7 ;  /* 0x00000005ff077899 */ /* 0x000fe40008011407 */
[----:B------:R-:W-:Y:S02]  /*1670*/  UISETP.GE.U32.AND UP2, UPT, UR5, -0x3f, UPT ;  /* 0xffffffc10500788c */ /* 0x000fe4000bf46070 */
[----:B------:R-:W-:Y:S02]  /*1680*/  UISETP.LT.U32.AND UP0, UPT, UR7, 0x3, UPT ;  /* 0x000000030700788c */ /* 0x000fe4000bf01070 */
[----:B------:R-:W-:-:S02]  /*1690*/  UIADD3 UR4, UPT, UPT, UR4, 0x3e, URZ ;  /* 0x0000003e04047890 */ /* 0x000fc4000fffe0ff */
[----:B------:R-:W-:-:S04]  /*16a0*/  USEL UR5, UR7, 0x3, UP0 ;  /* 0x0000000307057887 */ /* 0x000fc80008000000 */
[----:B------:R-:W-:Y:S02]  /*16b0*/  UIADD3 UR21, UPT, UPT, UR5, -0x1, URZ ;  /* 0xffffffff05157890 */ /* 0x000fe4000fffe0ff */
[----:B------:R-:W-:Y:S02]  /*16c0*/  @UP2 UIADD3 UR21, UPT, UPT, UR5, URZ, URZ ;  /* 0x000000ff05152290 */ /* 0x000fe4000fffe0ff */
[----:B------:R-:W-:Y:S02]  /*16d0*/  UIADD3 UR24, UPT, UPT, UR7, -UR5, URZ ;  /* 0x8000000507187290 */ /* 0x000fe4000fffe0ff */
[----:B------:R-:W-:Y:S02]  /*16e0*/  UIADD3 UR13, UPT, UPT, UR21, 0x1, URZ ;  /* 0x00000001150d7890 */ /* 0x000fe4000fffe0ff */
[----:B--2-4-:R-:W-:-:S12]  /*16f0*/  UIADD3 UR21, UPT, UPT, -UR21, URZ, URZ ;  /* 0x000000ff15157290 */ /* 0x014fd8000fffe1ff */
.L_x_42:
[----:B------:R-:W-:Y:S01]  /*1700*/  UISETP.NE.AND UP0, UPT, UR37, URZ, UPT ;  /* 0x000000ff2500728c */ /* 0x000fe2000bf05270 */
[----:B------:R-:W1:Y:S08]  /*1710*/  S2UR UR37, SR_CgaCtaId ;  /* 0x00000000002579c3 */ /* 0x000e700000008800 */
[----:B------:R-:W-:Y:S05]  /*1720*/  BRA.U UP0, `(.L_x_23) ;  /* 0x0000000100347547 */ /* 0x000fea000b800000 */
[----:B------:R-:W2:Y:S01]  /*1730*/  S2R R2, SR_CgaCtaId ;  /* 0x0000000000027919 */ /* 0x000ea20000008800 */
[----:B------:R-:W-:-:S04]  /*1740*/  MOV R3, 0x400 ;  /* 0x0000040000037802 */ /* 0x000fc80000000f00 */
[----:B--2---:R-:W-:Y:S02]  /*1750*/  LEA R3, R2, R3, 0x18 ;  /* 0x0000000302037211 */ /* 0x004fe400078ec0ff */
[----:B------:R-:W-:-:S03]  /*1760*/  SHF.L.U32 R2, R10, 0x1f, RZ ;  /* 0x0000001f0a027819 */ /* 0x000fc600000006ff */
[----:B------:R-:W-:-:S04]  /*1770*/  IMAD R3, R12, 0x8, R3 ;  /* 0x000000080c037824 */ /* 0x000fc800078e0203 */
[----:B------:R-:W2:Y:S02]  /*1780*/  SYNCS.PHASECHK.TRANS64.TRYWAIT P0, [R3+URZ+0xd0], R2 ;  /* 0x0000d002030075a7 */ /* 0x000ea400080011ff */
[----:B--2---:R-:W-:Y:S05]  /*1790*/  @!P0 BRA `(.L_x_24) ;  /* 0x0000006000308947 */ /* 0x004fea0003800000 */
.L_x_122:
[----:B------:R-:W-:Y:S01]  /*17a0*/  VIADD R12, R12, 0x1 ;  /* 0x000000010c0c7836 */ /* 0x000fe20000000000 */
[----:B------:R2:W-:Y:S04]  /*17b0*/  SYNCS.ARRIVE.TRANS64.A1T0 RZ, [R3+URZ+0xc0], RZ ;  /* 0x0000c0ff03ff79a7 */ /* 0x0005e800081000ff */
[----:B------:R-:W-:-:S04]  /*17c0*/  ISETP.NE.AND P0, PT, R12, 0x2, PT ;  /* 0x000000020c00780c */ /* 0x000fc80003f05270 */
[----:B------:R-:W-:Y:S02]  /*17d0*/  SEL R12, R12, RZ, P0 ;  /* 0x000000ff0c0c7207 */ /* 0x000fe40000000000 */
[----:B--2---:R-:W-:-:S04]  /*17e0*/  SEL R3, RZ, 0x1, P0 ;  /* 0x00000001ff037807 */ /* 0x004fc80000000000 */
[----:B------:R-:W-:-:S07]  /*17f0*/  LOP3.LUT R10, R10, R3, RZ, 0x3c, !PT ;  /* 0x000000030a0a7212 */ /* 0x000fce00078e3cff */
.L_x_23:
[----:B------:R-:W-:Y:S01]  /*1800*/  UMOV UR6, 0x400 ;  /* 0x0000040000067882 */ /* 0x000fe20000000000 */
[----:B------:R-:W-:Y:S01]  /*1810*/  LEA.HI R3, R21, R21, RZ, 0x1 ;  /* 0x0000001515037211 */ /* 0x000fe200078f08ff */
[----:B-1----:R-:W-:Y:S01]  /*1820*/  ULEA UR6, UR37, UR6, 0x18 ;  /* 0x0000000625067291 */ /* 0x002fe2000f8ec0ff */
[----:B------:R-:W-:Y:S01]  /*1830*/  SHF.L.U32 R2, R15, 0x1f, RZ ;  /* 0x0000001f0f027819 */ /* 0x000fe200000006ff */
[----:B------:R-:W-:Y:S01]  /*1840*/  UISETP.GE.U32.AND UP0, UPT, UR4, 0x3f, UPT ;  /* 0x0000003f0400788c */ /* 0x000fe2000bf06070 */
[C---:B------:R-:W-:Y:S01]  /*1850*/  R2UR UR9, R16.reuse ;  /* 0x00000000100972ca */ /* 0x040fe200000e0000 */
[----:B------:R-:W-:Y:S01]  /*1860*/  ULEA UR8, UR23, UR6, 0x3 ;  /* 0x0000000617087291 */ /* 0x000fe2000f8e18ff */
[----:B------:R-:W-:Y:S01]  /*1870*/  IMAD.SHL.U32 R3, R3, 0x40, RZ ;  /* 0x0000004003037824 */ /* 0x000fe200078e00ff */
[----:B------:R-:W-:Y:S01]  /*1880*/  R2UR UR11, R16 ;  /* 0x00000000100b72ca */ /* 0x000fe200000e0000 */
[----:B------:R-:W-:-:S03]  /*1890*/  UMOV UR25, URZ ;  /* 0x000000ff00197c82 */ /* 0x000fc60008000000 */
[----:B------:R-:W-:-:S03]  /*18a0*/  R2UR UR35, R3 ;  /* 0x00000000032372ca */ /* 0x000fc600000e0000 */
[----:B------:R1:W2:Y:S01]  /*18b0*/  SYNCS.PHASECHK.TRANS64.TRYWAIT P0, [UR8+0x18], R2 ;  /* 0x00001802ff0075a7 */ /* 0x0002a20008001108 */
[----:B------:R-:W-:-:S09]  /*18c0*/  R2UR UR8, R20 ;  /* 0x00000000140872ca */ /* 0x000fd200000e0000 */
[----:B------:R-:W-:-:S04]  /*18d0*/  ULOP3.LUT UR35, UR9, 0xffffff80, UR35, 0xf8, !UPT ;  /* 0xffffff8009237892 */ /* 0x000fc8000f8ef823 */
[----:B------:R-:W-:Y:S01]  /*18e0*/  ULEA UR11, UR8, UR11, 0x7 ;  /* 0x0000000b080b7291 */ /* 0x000fe2000f8e38ff */
[----:B------:R-:W-:Y:S11]  /*18f0*/  BRA.U !UP0, `(.L_x_25) ;  /* 0x0000000108bc7547 */ /* 0x000ff6000b800000 */
[----:B------:R-:W-:Y:S01]  /*1900*/  UMOV UR16, UR21 ;  /* 0x0000001500107c82 */ /* 0x000fe20008000000 */
[----:B------:R-:W-:Y:S01]  /*1910*/  UMOV UR17, UR23 ;  /* 0x0000001700117c82 */ /* 0x000fe20008000000 */
[----:B------:R-:W-:-:S05]  /*1920*/  UMOV UR34, URZ ;  /* 0x000000ff00227c82 */ /* 0x000fca0008000000 */
.L_x_31:
[----:B------:R-:W-:Y:S01]  /*1930*/  ULEA UR33, UR17, UR6, 0x3 ;  /* 0x0000000611217291 */ /* 0x000fe2000f8e18ff */
[----:B------:R-:W-:Y:S01]  /*1940*/  @P5 MOV R3, 0x2000 ;  /* 0x0000200000035802 */ /* 0x000fe20000000f00 */
[----:B-12-4-:R-:W-:Y:S10]  /*1950*/  @P0 BRA `(.L_x_26) ;  /* 0x00000000000c0947 */ /* 0x016ff40003800000 */
[----:B------:R-:W-:-:S04]  /*1960*/  SHF.L.U32 R5, R15, 0x1f, RZ ;  /* 0x0000001f0f057819 */ /* 0x000fc800000006ff */
[----:B------:R-:W2:Y:S02]  /*1970*/  SYNCS.PHASECHK.TRANS64.TRYWAIT P0, [UR33+0x18], R5 ;  /* 0x00001805ff0075a7 */ /* 0x000ea40008001121 */
[----:B--2---:R-:W-:Y:S05]  /*1980*/  @!P0 BRA `(.L_x_27) ;  /* 0x0000005c00c88947 */ /* 0x004fea0003800000 */
.L_x_26:
[----:B------:R2:W-:Y:S01]  /*1990*/  @P5 SYNCS.ARRIVE.TRANS64 RZ, [UR33], R3 ;  /* 0x00000003ffff59a7 */ /* 0x0005e20008000021 */
[----:B------:R-:W-:Y:S02]  /*19a0*/  ULOP3.LUT UR8, UR22, 0x2, URZ, 0xfc, !UPT ;  /* 0x0000000216087892 */ /* 0x000fe4000f8efcff */
[----:B------:R-:W-:Y:S02]  /*19b0*/  UIADD3 UR16, UPT, UPT, UR16, 0x1, URZ ;  /* 0x0000000110107890 */ /* 0x000fe4000fffe0ff */
[----:B------:R-:W-:Y:S02]  /*19c0*/  UISETP.NE.AND UP0, UPT, UR8, 0x2, UPT ;  /* 0x000000020800788c */ /* 0x000fe4000bf05270 */
[----:B------:R-:W-:-:S07]  /*19d0*/  UISETP.NE.AND UP2, UPT, UR16, 0x1, UPT ;  /* 0x000000011000788c */ /* 0x000fce000bf45270 */
[----:B------:R-:W-:Y:S05]  /*19e0*/  BRA.U UP0, `(.L_x_28) ;  /* 0x0000000100047547 */ /* 0x000fea000b800000 */
[----:B------:R-:W-:Y:S05]  /*19f0*/  BPT.TRAP 0x1 ;  /* 0x000000040000795c */ /* 0x000fea0000300000 */
.L_x_28:
[----:B------:R-:W-:Y:S04]  /*1a00*/  BSSY.RECONVERGENT B0, `(.L_x_29) ;  /* 0x0000003000007945 */ /* 0x000fe80003800200 */
[----:B------:R-:W-:Y:S05]  /*1a10*/  @!P4 BRA `(.L_x_30) ;  /* 0x000000000004c947 */ /* 0x000fea0003800000 */
[----:B------:R-:W-:Y:S05]  /*1a20*/  BPT.TRAP 0x1 ;  /* 0x000000040000795c */ /* 0x000fea0000300000 */
.L_x_30:
[----:B------:R-:W-:Y:S05]  /*1a30*/  BSYNC.RECONVERGENT B0 ;  /* 0x0000000000007941 */ /* 0x000fea0003800200 */
.L_x_29:
[----:B------:R-:W-:Y:S02]  /*1a40*/  UIADD3 UR23, UPT, UPT, UR17, 0x1, URZ ;  /* 0x0000000111177890 */ /* 0x000fe4000fffe0ff */
[----:B------:R-:W-:Y:S02]  /*1a50*/  UIADD3 UR28, UP1, UPT, UR14, 0x80, URZ ;  /* 0x000000800e1c7890 */ /* 0x000fe4000ff3e0ff */
[----:B------:R-:W-:Y:S02]  /*1a60*/  UISETP.NE.AND UP0, UPT, UR23, 0x3, UPT ;  /* 0x000000031700788c */ /* 0x000fe4000bf05270 */
[----:B------:R-:W-:Y:S02]  /*1a70*/  ULOP3.LUT UR33, UR33, 0xfefffff8, URZ, 0xc0, !UPT ;  /* 0xfefffff821217892 */ /* 0x000fe4000f8ec0ff */
[----:B------:R-:W-:Y:S02]  /*1a80*/  USEL UR9, URZ, 0x1, UP0 ;  /* 0x00000001ff097887 */ /* 0x000fe40008000000 */
[----:B------:R-:W-:-:S02]  /*1a90*/  USEL UR23, UR23, URZ, UP0 ;  /* 0x000000ff17177287 */ /* 0x000fc40008000000 */
[----:B------:R-:W-:Y:S02]  /*1aa0*/  UIADD3 UR26, UP0, UPT, UR14, 0x180, URZ ;  /* 0x000001800e1a7890 */ /* 0x000fe4000ff1e0ff */
[----:B------:R-:W-:Y:S01]  /*1ab0*/  ULEA UR8, UR23, UR6, 0x3 ;  /* 0x0000000617087291 */ /* 0x000fe2000f8e18ff */
[----:B------:R-:W-:Y:S01]  /*1ac0*/  LOP3.LUT R15, R15, UR9, RZ, 0x3c, !PT ;  /* 0x000000090f0f7c12 */ /* 0x000fe2000f8e3cff */
[----:B------:R-:W-:Y:S02]  /*1ad0*/  UIADD3.X UR29, UPT, UPT, URZ, UR15, URZ, UP1, !UPT ;  /* 0x0000000fff1d7290 */ /* 0x000fe40008ffe4ff */
[----:B------:R-:W-:Y:S01]  /*1ae0*/  UIADD3.X UR27, UPT, UPT, URZ, UR15, URZ, UP0, !UPT ;  /* 0x0000000fff1b7290 */ /* 0x000fe200087fe4ff */
[----:B-1----:R-:W-:Y:S01]  /*1af0*/  SHF.L.U32 R2, R15, 0x1f, RZ ;  /* 0x0000001f0f027819 */ /* 0x002fe200000006ff */
[----:B------:R-:W-:Y:S01]  /*1b00*/  UMOV UR18, 0x0 ;  /* 0x0000000000127882 */ /* 0x000fe20000000000 */
[----:B------:R-:W-:Y:S01]  /*1b10*/  UMOV UR19, 0x10000000 ;  /* 0x1000000000137882 */ /* 0x000fe20000000000 */
[----:B------:R-:W-:Y:S01]  /*1b20*/  UMOV UR10, UR34 ;  /* 0x00000022000a7c82 */ /* 0x000fe20008000000 */
[----:B------:R4:W1:Y:S01]  /*1b30*/  SYNCS.PHASECHK.TRANS64.TRYWAIT P0, [UR8+0x18], R2 ;  /* 0x00001802ff0075a7 */ /* 0x0008620008001108 */
[----:B------:R-:W-:Y:S01]  /*1b40*/  ULEA UR8, UR17, UR6, 0xb ;  /* 0x0000000611087291 */ /* 0x000fe2000f8e58ff */
[----:B------:R-:W-:Y:S01]  /*1b50*/  UMOV UR12, UR36 ;  /* 0x00000024000c7c82 */ /* 0x000fe20008000000 */
[----:B------:R-:W-:-:S02]  /*1b60*/  UMOV UR9, UR33 ;  /* 0x0000002100097c82 */ /* 0x000fc40008000000 */
[----:B------:R-:W-:Y:S02]  /*1b70*/  UIADD3 UR32, UPT, UPT, UR8, 0x4300, URZ ;  /* 0x0000430008207890 */ /* 0x000fe4000fffe0ff */
[----:B------:R-:W-:Y:S01]  /*1b80*/  UIADD3 UR8, UPT, UPT, UR8, 0x5b00, URZ ;  /* 0x00005b0008087890 */ /* 0x000fe2000fffe0ff */
[----:B------:R-:W-:Y:S01]  /*1b90*/  UMOV UR25, UR13 ;  /* 0x0000000d00197c82 */ /* 0x000fe20008000000 */
[----:B------:R-:W-:-:S05]  /*1ba0*/  UMOV UR17, UR23 ;  /* 0x0000001700117c82 */ /* 0x000fca0008000000 */
[----:B------:R2:W-:Y:S02]  /*1bb0*/  UTMALDG.3D.2CTA [UR32], [UR28], desc[UR18] ;  /* 0x000012201c0075b4 */ /* 0x0005e40008211000 */
[----:B------:R4:W-:Y:S01]  /*1bc0*/  UTMALDG.3D.2CTA [UR8], [UR26], desc[UR18] ;  /* 0x000012081a0075b4 */ /* 0x0009e20008211000 */
[----:B--2---:R-:W-:Y:S01]  /*1bd0*/  UIADD3 UR34, UPT, UPT, UR34, 0x20, URZ ;  /* 0x0000002022227890 */ /* 0x004fe2000fffe0ff */
[----:B------:R-:W-:Y:S11]  /*1be0*/  BRA.U UP2, `(.L_x_31) ;  /* 0xfffffffd02507547 */ /* 0x000ff6000b83ffff */
.L_x_25:
[----:B----4-:R-:W-:Y:S01]  /*1bf0*/  ULEA UR8, UR23, UR6, 0x3 ;  /* 0x0000000617087291 */ /* 0x010fe2000f8e18ff */
[----:B-1----:R-:W-:Y:S01]  /*1c00*/  SHF.L.U32 R2, R15, 0x1f, RZ ;  /* 0x0000001f0f027819 */ /* 0x002fe200000006ff */
[----:B------:R-:W-:Y:S01]  /*1c10*/  @!P1 SYNCS.ARRIVE.TRANS64.A1T0 RZ, [UR6+0x58], RZ ;  /* 0x000058ffffff99a7 */ /* 0x000fe20008100006 */
[----:B------:R-:W-:-:S06]  /*1c20*/  UISETP.GT.AND UP0, UPT, UR7, UR5, UPT ;  /* 0x000000050700728c */ /* 0x000fcc000bf04270 */
[----:B--2---:R1:W2:Y:S03]  /*1c30*/  SYNCS.PHASECHK.TRANS64.TRYWAIT P0, [UR8+0x18], R2 ;  /* 0x00001802ff0075a7 */ /* 0x0042a60008001108 */
[----:B------:R-:W-:Y:S05]  /*1c40*/  BRA.U !UP0, `(.L_x_32) ;  /* 0x0000000108bc7547 */ /* 0x000fea000b800000 */
[----:B------:R-:W-:Y:S01]  /*1c50*/  UIADD3 UR26, UPT, UPT, UR24, UR25, URZ ;  /* 0x00000019181a7290 */ /* 0x000fe2000fffe0ff */
[----:B------:R-:W-:-:S11]  /*1c60*/  UMOV UR27, UR23 ;  /* 0x00000017001b7c82 */ /* 0x000fd60008000000 */
.L_x_38:
[----:B------:R-:W-:Y:S01]  /*1c70*/  ULEA UR17, UR27, UR6, 0x3 ;  /* 0x000000061b117291 */ /* 0x000fe2000f8e18ff */
[----:B--2---:R-:W-:Y:S01]  /*1c80*/  @P5 MOV R3, 0x2000 ;  /* 0x0000200000035802 */ /* 0x004fe20000000f00 */
[----:B-12---:R-:W-:Y:S10]  /*1c90*/  @P0 BRA `(.L_x_33) ;  /* 0x00000000000c0947 */ /* 0x006ff40003800000 */
[----:B------:R-:W-:-:S04]  /*1ca0*/  SHF.L.U32 R5, R15, 0x1f, RZ ;  /* 0x0000001f0f057819 */ /* 0x000fc800000006ff */
[----:B------:R-:W2:Y:S02]  /*1cb0*/  SYNCS.PHASECHK.TRANS64.TRYWAIT P0, [UR17+0x18], R5 ;  /* 0x00001805ff0075a7 */ /* 0x000ea40008001111 */
[----:B--2---:R-:W-:Y:S05]  /*1cc0*/  @!P0 BRA `(.L_x_34) ;  /* 0x0000005c00108947 */ /* 0x004fea0003800000 */
.L_x_33:
[----:B------:R2:W-:Y:S01]  /*1cd0*/  @P5 SYNCS.ARRIVE.TRANS64 RZ, [UR17], R3 ;  /* 0x00000003ffff59a7 */ /* 0x0005e20008000011 */
[----:B------:R-:W-:-:S04]  /*1ce0*/  ULOP3.LUT UR8, UR22, 0x2, URZ, 0xfc, !UPT ;  /* 0x0000000216087892 */ /* 0x000fc8000f8efcff */
[----:B------:R-:W-:-:S09]  /*1cf0*/  UISETP.NE.AND UP0, UPT, UR8, 0x2, UPT ;  /* 0x000000020800788c */ /* 0x000fd2000bf05270 */
[----:B------:R-:W-:Y:S05]  /*1d00*/  BRA.U UP0, `(.L_x_35) ;  /* 0x0000000100047547 */ /* 0x000fea000b800000 */
[----:B------:R-:W-:Y:S05]  /*1d10*/  BPT.TRAP 0x1 ;  /* 0x000000040000795c */ /* 0x000fea0000300000 */
.L_x_35:
[----:B------:R-:W-:Y:S04]  /*1d20*/  BSSY.RECONVERGENT B0, `(.L_x_36) ;  /* 0x0000003000007945 */ /* 0x000fe80003800200 */
[----:B------:R-:W-:Y:S05]  /*1d30*/  @!P4 BRA `(.L_x_37) ;  /* 0x000000000004c947 */ /* 0x000fea0003800000 */
[----:B------:R-:W-:Y:S05]  /*1d40*/  BPT.TRAP 0x1 ;  /* 0x000000040000795c */ /* 0x000fea0000300000 */
.L_x_37:
[----:B------:R-:W-:Y:S05]  /*1d50*/  BSYNC.RECONVERGENT B0 ;  /* 0x0000000000007941 */ /* 0x000fea0003800200 */
.L_x_36:
[----:B------:R-:W-:Y:S02]  /*1d60*/  UIADD3 UR23, UPT, UPT, UR27, 0x1, URZ ;  /* 0x000000011b177890 */ /* 0x000fe4000fffe0ff */
[----:B------:R-:W-:Y:S02]  /*1d70*/  UIADD3 UR32, UP1, UPT, UR14, 0x80, URZ ;  /* 0x000000800e207890 */ /* 0x000fe4000ff3e0ff */
[----:B------:R-:W-:Y:S02]  /*1d80*/  UISETP.NE.AND UP0, UPT, UR23, 0x3, UPT ;  /* 0x000000031700788c */ /* 0x000fe4000bf05270 */
[----:B------:R-:W-:Y:S02]  /*1d90*/  USHF.L.U32 UR18, UR25, 0x5, URZ ;  /* 0x0000000519127899 */ /* 0x000fe400080006ff */
[----:B------:R-:W-:Y:S02]  /*1da0*/  USEL UR9, URZ, 0x1, UP0 ;  /* 0x00000001ff097887 */ /* 0x000fe40008000000 */
[----:B------:R-:W-:-:S02]  /*1db0*/  USEL UR23, UR23, URZ, UP0 ;  /* 0x000000ff17177287 */ /* 0x000fc40008000000 */
[----:B------:R-:W-:Y:S02]  /*1dc0*/  UIADD3 UR30, UP0, UPT, UR14, 0x180, URZ ;  /* 0x000001800e1e7890 */ /* 0x000fe4000ff1e0ff */
[----:B------:R-:W-:Y:S01]  /*1dd0*/  ULEA UR8, UR23, UR6, 0x3 ;  /* 0x0000000617087291 */ /* 0x000fe2000f8e18ff */
[----:B------:R-:W-:Y:S01]  /*1de0*/  LOP3.LUT R15, R15, UR9, RZ, 0x3c, !PT ;  /* 0x000000090f0f7c12 */ /* 0x000fe2000f8e3cff */
[----:B------:R-:W-:Y:S02]  /*1df0*/  ULOP3.LUT UR17, UR17, 0xfefffff8, URZ, 0xc0, !UPT ;  /* 0xfefffff811117892 */ /* 0x000fe4000f8ec0ff */
[----:B------:R-:W-:Y:S01]  /*1e00*/  UIADD3.X UR33, UPT, UPT, URZ, UR15, URZ, UP1, !UPT ;  /* 0x0000000fff217290 */ /* 0x000fe20008ffe4ff */
[----:B-1----:R-:W-:Y:S01]  /*1e10*/  SHF.L.U32 R2, R15, 0x1f, RZ ;  /* 0x0000001f0f027819 */ /* 0x002fe200000006ff */
[----:B------:R-:W-:Y:S01]  /*1e20*/  UIADD3.X UR31, UPT, UPT, URZ, UR15, URZ, UP0, !UPT ;  /* 0x0000000fff1f7290 */ /* 0x000fe200087fe4ff */
[----:B------:R-:W-:Y:S02]  /*1e30*/  UMOV UR28, 0x0 ;  /* 0x00000000001c7882 */ /* 0x000fe40000000000 */
[----:B------:R4:W1:Y:S01]  /*1e40*/  SYNCS.PHASECHK.TRANS64.TRYWAIT P0, [UR8+0x18], R2 ;  /* 0x00001802ff0075a7 */ /* 0x0008620008001108 */
[----:B------:R-:W-:Y:S01]  /*1e50*/  ULEA UR8, UR27, UR6, 0xb ;  /* 0x000000061b087291 */ /* 0x000fe2000f8e58ff */
[----:B------:R-:W-:Y:S01]  /*1e60*/  UMOV UR29, 0x10000000 ;  /* 0x10000000001d7882 */ /* 0x000fe20000000000 */
[----:B------:R-:W-:-:S02]  /*1e70*/  UMOV UR19, UR35 ;  /* 0x0000002300137c82 */ /* 0x000fc40008000000 */
[----:B------:R-:W-:Y:S02]  /*1e80*/  UIADD3 UR16, UPT, UPT, UR8, 0x4300, URZ ;  /* 0x0000430008107890 */ /* 0x000fe4000fffe0ff */
[----:B------:R-:W-:Y:S01]  /*1e90*/  UIADD3 UR8, UPT, UPT, UR8, 0x5b00, URZ ;  /* 0x00005b0008087890 */ /* 0x000fe2000fffe0ff */
[----:B------:R-:W-:Y:S01]  /*1ea0*/  UMOV UR20, UR36 ;  /* 0x0000002400147c82 */ /* 0x000fe20008000000 */
[----:B------:R-:W-:Y:S01]  /*1eb0*/  UMOV UR12, UR36 ;  /* 0x00000024000c7c82 */ /* 0x000fe20008000000 */
[----:B------:R-:W-:Y:S01]  /*1ec0*/  UMOV UR9, UR17 ;  /* 0x0000001100097c82 */ /* 0x000fe20008000000 */
[----:B------:R-:W-:Y:S01]  /*1ed0*/  UMOV UR10, UR18 ;  /* 0x00000012000a7c82 */ /* 0x000fe20008000000 */
[----:B------:R-:W-:Y:S02]  /*1ee0*/  UIADD3 UR25, UPT, UPT, UR25, 0x1, URZ ;  /* 0x0000000119197890 */ /* 0x000fe4000fffe0ff */
[----:B------:R4:W-:Y:S01]  /*1ef0*/  UTMALDG.3D.2CTA [UR16], [UR32], desc[UR28] ;  /* 0x00001c10200075b4 */ /* 0x0009e20008211000 */
[----:B------:R-:W-:Y:S01]  /*1f00*/  UMOV UR27, UR23 ;  /* 0x00000017001b7c82 */ /* 0x000fe20008000000 */
[----:B------:R-:W-:Y:S01]  /*1f10*/  UISETP.NE.AND UP0, UPT, UR25, UR26, UPT ;  /* 0x0000001a1900728c */ /* 0x000fe2000bf05270 */
[----:B------:R4:W-:Y:S08]  /*1f20*/  UTMALDG.3D.2CTA [UR8], [UR30], desc[UR28] ;  /* 0x00001c081e0075b4 */ /* 0x0009f00008211000 */
[----:B----4-:R-:W-:Y:S05]  /*1f30*/  BRA.U UP0, `(.L_x_38) ;  /* 0xfffffffd004c7547 */ /* 0x010fea000b83ffff */
.L_x_32:
[C---:B-1----:R-:W-:Y:S01]  /*1f40*/  LEA R2, R14.reuse, UR6, 0x3 ;  /* 0x000000060e027c11 */ /* 0x042fe2000f8e18ff */
[----:B------:R-:W-:Y:S01]  /*1f50*/  NOP ;  /* 0x0000000000007918 */ /* 0x000fe20000000000 */
[----:B--2---:R-:W-:Y:S02]  /*1f60*/  SHF.L.U32 R3, R13, 0x1f, RZ ;  /* 0x0000001f0d037819 */ /* 0x004fe400000006ff */
[----:B------:R-:W-:Y:S02]  /*1f70*/  LEA R4, R14, UR6, 0x4 ;  /* 0x000000060e047c11 */ /* 0x000fe4000f8e20ff */
[----:B------:R-:W1:Y:S02]  /*1f80*/  SYNCS.PHASECHK.TRANS64.TRYWAIT P0, [R2+URZ+0x60], R3 ;  /* 0x00006003020075a7 */ /* 0x000e6400080011ff */
[----:B-1----:R-:W-:Y:S05]  /*1f90*/  @!P0 BRA `(.L_x_39) ;  /* 0x0000005800748947 */ /* 0x002fea0003800000 */
.L_x_125:
[----:B------:R-:W2:Y:S01]  /*1fa0*/  LDS.128 R4, [R4+0xf0] ;  /* 0x0000f00004047984 */ /* 0x000ea20000000c00 */
[----:B------:R-:W-:Y:S01]  /*1fb0*/  ISETP.GE.AND P0, PT, R40, 0x1, PT ;  /* 0x000000012800780c */ /* 0x000fe20003f06270 */
[----:B-1----:R-:W-:Y:S01]  /*1fc0*/  VIADD R2, R2, 0x70 ;  /* 0x0000007002027836 */ /* 0x002fe20000000000 */
[----:B------:R-:W-:Y:S01]  /*1fd0*/  @!PT LDS RZ, [RZ] ;  /* 0x00000000fffff984 */ /* 0x000fe20000000800 */
[----:B------:R-:W-:Y:S01]  /*1fe0*/  @!PT LDS RZ, [RZ] ;  /* 0x00000000fffff984 */ /* 0x000fe20000000800 */
[----:B------:R-:W-:Y:S01]  /*1ff0*/  @!PT LDS RZ, [RZ] ;  /* 0x00000000fffff984 */ /* 0x000fe20000000800 */
[----:B------:R-:W-:Y:S01]  /*2000*/  @!PT LDS RZ, [RZ] ;  /* 0x00000000fffff984 */ /* 0x000fe20000000800 */
[----:B------:R1:W-:Y:S06]  /*2010*/  MEMBAR.ALL.CTA ;  /* 0x0000000000007992 */ /* 0x0003ec0000008000 */
[----:B-1----:R-:W1:Y:S01]  /*2020*/  FENCE.VIEW.ASYNC.S ;  /* 0x00000000000073c6 */ /* 0x002e620000000000 */
[----:B------:R-:W-:-:S04]  /*2030*/  PRMT R2, RZ, 0x654, R2 ;  /* 0x00000654ff027816 */ /* 0x000fc80000000002 */
[----:B-1----:R1:W-:Y:S01]  /*2040*/  SYNCS.ARRIVE.TRANS64.RED.A1T0 RZ, [R2+URZ], RZ ;  /* 0x000000ff02ff79a7 */ /* 0x0023e200081004ff */
[----:B--2---:R-:W-:-:S13]  /*2050*/  LOP3.LUT P2, RZ, R6, 0x1, RZ, 0xc0, !PT ;  /* 0x0000000106ff7812 */ /* 0x004fda000784c0ff */
[----:B------:R-:W-:Y:S01]  /*2060*/  @P2 SHF.R.U32.HI R3, RZ, 0x10, R5 ;  /* 0x00000010ff032819 */ /* 0x000fe20000011605 */
[----:B------:R-:W-:Y:S01]  /*2070*/  VOTEU.ANY UP0, P2 ;  /* 0x0000000000ff7886 */ /* 0x000fe20001000100 */
[----:B------:R-:W-:Y:S02]  /*2080*/  @P2 MOV R11, R4 ;  /* 0x00000004000b2202 */ /* 0x000fe40000000f00 */
[----:B------:R-:W-:Y:S02]  /*2090*/  @P2 R2UR.BROADCAST UR8, R3 ;  /* 0x00000000030822ca */ /* 0x000fe400008e0000 */
[----:B------:R-:W-:-:S11]  /*20a0*/  @P2 LOP3.LUT R8, R5, 0xffff, RZ, 0xc0, !PT ;  /* 0x0000ffff05082812 */ /* 0x000fd600078ec0ff */
[----:B------:R-:W-:Y:S01]  /*20b0*/  @UP0 UMOV UR36, UR8 ;  /* 0x0000000800240c82 */ /* 0x000fe20008000000 */
[----:B-1----:R-:W-:Y:S05]  /*20c0*/  @!P0 BRA `(.L_x_40) ;  /* 0x0000000000b88947 */ /* 0x002fea0003800000 */
[----:B------:R-:W3:Y:S01]  /*20d0*/  LDC.64 R4, c[0x0][0xb18] ;  /* 0x0002c600ff047b82 */ /* 0x000ee20000000a00 */
[----:B------:R-:W-:-:S07]  /*20e0*/  ISETP.NE.AND P3, PT, R40, 0x1, PT ;  /* 0x000000012800780c */ /* 0x000fce0003f65270 */
[----:B------:R-:W1:Y:S08]  /*20f0*/  LDC.64 R6, c[0x0][0xb10] ;  /* 0x0002c400ff067b82 */ /* 0x000e700000000a00 */
[----:B------:R-:W2:Y:S08]  /*2100*/  LDC R17, c[0x0][0xb20] ;  /* 0x0002c800ff117b82 */ /* 0x000eb00000000800 */
[----:B------:R-:W4:Y:S01]  /*2110*/  LDC R18, c[0x0][0xb0c] ;  /* 0x0002c300ff127b82 */ /* 0x000f220000000800 */
[----:B---3--:R-:W-:Y:S01]  /*2120*/  IMAD.HI.U32 R22, R0, R5, RZ ;  /* 0x0000000500167227 */ /* 0x008fe200078e00ff */
[----:B------:R-:W-:-:S06]  /*2130*/  ISETP.NE.AND P0, PT, R4, 0x1, PT ;  /* 0x000000010400780c */ /* 0x000fcc0003f05270 */
[----:B------:R-:W3:Y:S01]  /*2140*/  LDC.64 R2, c[0x0][0xb28] ;  /* 0x0002ca00ff027b82 */ /* 0x000ee20000000a00 */
[----:B-1----:R-:W-:-:S04]  /*2150*/  IMAD.HI.U32 R20, R9, R6, RZ ;  /* 0x0000000609147227 */ /* 0x002fc800078e00ff */
[----:B------:R-:W-:Y:S01]  /*2160*/  IMAD.HI.U32 R24, R11, R6, RZ ;  /* 0x000000060b187227 */ /* 0x000fe200078e00ff */
[----:B------:R-:W-:Y:S02]  /*2170*/  SHF.R.U32.HI R20, RZ, R7, R20 ;  /* 0x00000007ff147219 */ /* 0x000fe40000011614 */
[----:B--2---:R-:W-:Y:S01]  /*2180*/  SHF.R.U32.HI R19, RZ, R17, R22 ;  /* 0x00000011ff137219 */ /* 0x004fe20000011616 */
[----:B------:R-:W-:Y:S01]  /*2190*/  IMAD.HI.U32 R22, R8, R5, RZ ;  /* 0x0000000508167227 */ /* 0x000fe200078e00ff */
[----:B------:R-:W-:Y:S02]  /*21a0*/  SHF.R.U32.HI R24, RZ, R7, R24 ;  /* 0x00000007ff187219 */ /* 0x000fe40000011618 */
[----:B------:R-:W-:Y:S02]  /*21b0*/  SEL R19, R0, R19, !P0 ;  /* 0x0000001300137207 */ /* 0x000fe40004000000 */
[----:B------:R-:W-:Y:S02]  /*21c0*/  SHF.R.U32.HI R17, RZ, R17, R22 ;  /* 0x00000011ff117219 */ /* 0x000fe40000011616 */
[----:B----4-:R-:W-:-:S02]  /*21d0*/  ISETP.NE.AND P1, PT, R18, 0x1, PT ;  /* 0x000000011200780c */ /* 0x010fc40003f25270 */
[----:B------:R-:W-:Y:S02]  /*21e0*/  SEL R17, R8, R17, !P0 ;  /* 0x0000001108117207 */ /* 0x000fe40004000000 */
[----:B------:R-:W-:Y:S02]  /*21f0*/  SEL R21, R9, R20, !P1 ;  /* 0x0000001409157207 */ /* 0x000fe40004800000 */
[----:B------:R-:W-:Y:S01]  /*2200*/  SEL R5, R11, R24, !P1 ;  /* 0x000000180b057207 */ /* 0x000fe20004800000 */
[----:B---3--:R-:W-:Y:S01]  /*2210*/  IMAD.HI.U32 R20, R19, R2, RZ ;  /* 0x0000000213147227 */ /* 0x008fe200078e00ff */
[----:B------:R-:W-:-:S03]  /*2220*/  IADD3 R7, PT, PT, -R17, RZ, RZ ;  /* 0x000000ff11077210 */ /* 0x000fc60007ffe1ff */
        /* <DEDUP_REMOVED lines=11> */
[----:B------:R-:W-:-:S04]  /*22e0*/  @!P0 IMAD.HI.U32 R20, R5, R2, RZ ;  /* 0x0000000205148227 */ /* 0x000fc800078e00ff */
[----:B------:R-:W-:Y:S01]  /*22f0*/  IMAD.MOV R2, RZ, RZ, -R6 ;  /* 0x000000ffff027224 */ /* 0x000fe200078e0a06 */
[----:B------:R-:W-:-:S03]  /*2300*/  @!P0 SHF.R.U32.HI R20, RZ, R3, R20 ;  /* 0x00000003ff148219 */ /* 0x000fc60000011614 */
[----:B------:R-:W-:Y:S01]  /*2310*/  IMAD R2, R40, R2, R17 ;  /* 0x0000000228027224 */ /* 0x000fe200078e0211 */
        /* <DEDUP_REMOVED lines=9> */
.L_x_40:
[----:B------:R-:W1:Y:S02]  /*23b0*/  LDCU UR8, c[0x0][0xb30] ;  /* 0x00016600ff0877ac */ /* 0x000e640008000800 */
[----:B-1----:R-:W-:-:S09]  /*23c0*/  UISETP.NE.AND UP0, UPT, UR8, 0x1, UPT ;  /* 0x000000010800788c */ /* 0x002fd2000bf05270 */
[----:B------:R-:W-:Y:S05]  /*23d0*/  BRA.U UP0, `(.L_x_41) ;  /* 0x0000000100407547 */ /* 0x000fea000b800000 */
[----:B------:R-:W1:Y:S08]  /*23e0*/  LDC.64 R4, c[0x0][0xb10] ;  /* 0x0002c400ff047b82 */ /* 0x000e700000000a00 */
[----:B------:R-:W2:Y:S08]  /*23f0*/  LDC.64 R2, c[0x0][0xb18] ;  /* 0x0002c600ff027b82 */ /* 0x000eb00000000a00 */
[----:B------:R-:W4:Y:S08]  /*2400*/  LDC R6, c[0x0][0xb20] ;  /* 0x0002c800ff067b82 */ /* 0x000f300000000800 */
[----:B------:R-:W3:Y:S01]  /*2410*/  LDC R18, c[0x0][0xb0c] ;  /* 0x0002c300ff127b82 */ /* 0x000ee20000000800 */
[----:B-1----:R-:W-:-:S05]  /*2420*/  IMAD.HI.U32 R4, R11, R4, RZ ;  /* 0x000000040b047227 */ /* 0x002fca00078e00ff */
[----:B------:R-:W-:Y:S01]  /*2430*/  SHF.R.U32.HI R4, RZ, R5, R4 ;  /* 0x00000005ff047219 */ /* 0x000fe20000011604 */
[----:B--2---:R-:W-:Y:S01]  /*2440*/  IMAD.HI.U32 R3, R8, R3, RZ ;  /* 0x0000000308037227 */ /* 0x004fe200078e00ff */
[----:B------:R-:W-:-:S04]  /*2450*/  ISETP.NE.AND P0, PT, R2, 0x1, PT ;  /* 0x000000010200780c */ /* 0x000fc80003f05270 */
[----:B----4-:R-:W-:-:S04]  /*2460*/  SHF.R.U32.HI R3, RZ, R6, R3 ;  /* 0x00000006ff037219 */ /* 0x010fc80000011603 */
[----:B------:R-:W-:Y:S02]  /*2470*/  SEL R3, R8, R3, !P0 ;  /* 0x0000000308037207 */ /* 0x000fe40004000000 */
[----:B---3--:R-:W-:-:S04]  /*2480*/  ISETP.NE.AND P1, PT, R18, 0x1, PT ;  /* 0x000000011200780c */ /* 0x008fc80003f25270 */
[----:B------:R-:W-:-:S05]  /*2490*/  SEL R4, R11, R4, !P1 ;  /* 0x000000040b047207 */ /* 0x000fca0004800000 */
[----:B------:R-:W-:Y:S02]  /*24a0*/  IMAD.IADD R5, R3, 0x1, -R4 ;  /* 0x0000000103057824 */ /* 0x000fe400078e0a04 */
[----:B------:R-:W-:Y:S02]  /*24b0*/  IMAD.IADD R3, R4, 0x1, -R3 ;  /* 0x0000000104037824 */ /* 0x000fe400078e0a03 */
[----:B------:R-:W-:Y:S02]  /*24c0*/  IMAD R11, R5, R18, R11 ;  /* 0x00000012050b7224 */ /* 0x000fe400078e020b */
[----:B------:R-:W-:-:S07]  /*24d0*/  IMAD R8, R3, R2, R8 ;  /* 0x0000000203087224 */ /* 0x000fce00078e0208 */
.L_x_41:
[----:B------:R-:W-:Y:S01]  /*24e0*/  VIADD R14, R14, 0x1 ;  /* 0x000000010e0e7836 */ /* 0x000fe20000000000 */
[----:B------:R-:W-:Y:S01]  /*24f0*/  PLOP3.LUT P1, PT, PT, PT, PT, 0x80, 0x8 ;  /* 0x000000000008781c */ /* 0x000fe20003f2f070 */
[----:B------:R-:W-:Y:S02]  /*2500*/  IMAD.IADD R21, R11, 0x1, R90 ;  /* 0x000000010b157824 */ /* 0x000fe400078e025a */
[----:B------:R-:W-:Y:S01]  /*2510*/  IMAD.IADD R20, R8, 0x1, R83 ;  /* 0x0000000108147824 */ /* 0x000fe200078e0253 */
[----:B------:R-:W-:-:S04]  /*2520*/  ISETP.NE.AND P0, PT, R14, 0x2, PT ;  /* 0x000000020e00780c */ /* 0x000fc80003f05270 */
[----:B------:R-:W-:Y:S02]  /*2530*/  SEL R2, RZ, 0x1, P0 ;  /* 0x00000001ff027807 */ /* 0x000fe40000000000 */
[----:B------:R-:W-:Y:S02]  /*2540*/  SEL R14, R14, RZ, P0 ;  /* 0x000000ff0e0e7207 */ /* 0x000fe40000000000 */
[----:B------:R-:W-:Y:S01]  /*2550*/  LOP3.LUT R13, R13, R2, RZ, 0x3c, !PT ;  /* 0x000000020d0d7212 */ /* 0x000fe200078e3cff */
[----:B------:R-:W-:Y:S06]  /*2560*/  @P2 BRA `(.L_x_42) ;  /* 0xfffffff000642947 */ /* 0x000fec000383ffff */
[----:B------:R-:W-:Y:S01]  /*2570*/  UIADD3 UR6, UPT, UPT, UR6, 0x18, URZ ;  /* 0x0000001806067890 */ /* 0x000fe2000fffe0ff */
[----:B------:R-:W-:-:S03]  /*2580*/  SHF.L.U32 R3, R15, 0x1f, RZ ;  /* 0x0000001f0f037819 */ /* 0x000fc600000006ff */
[----:B------:R-:W-:-:S09]  /*2590*/  ULEA UR4, UR23, UR6, 0x3 ;  /* 0x0000000617047291 */ /* 0x000fd2000f8e18ff */
[----:B------:R-:W1:Y:S02]  /*25a0*/  SYNCS.PHASECHK.TRANS64.TRYWAIT P0, [UR4], R3 ;  /* 0x00000003ff0075a7 */ /* 0x000e640008001104 */
[----:B-1----:R-:W-:Y:S05]  /*25b0*/  @!P0 BRA `(.L_x_43) ;  /* 0x0000005400008947 */ /* 0x002fea0003800000 */
.L_x_127:
[----:B------:R-:W-:-:S04]  /*25c0*/  UIADD3 UR5, UPT, UPT, UR23, 0x1, URZ ;  /* 0x0000000117057890 */ /* 0x000fc8000fffe0ff */
[----:B------:R-:W-:-:S04]  /*25d0*/  UISETP.NE.AND UP0, UPT, UR5, 0x3, UPT ;  /* 0x000000030500788c */ /* 0x000fc8000bf05270 */
[----:B------:R-:W-:Y:S02]  /*25e0*/  USEL UR7, URZ, 0x1, UP0 ;  /* 0x00000001ff077887 */ /* 0x000fe40008000000 */
[----:B------:R-:W-:-:S04]  /*25f0*/  USEL UR5, UR5, URZ, UP0 ;  /* 0x000000ff05057287 */ /* 0x000fc80008000000 */
[----:B------:R-:W-:Y:S01]  /*2600*/  ULEA UR4, UR5, UR6, 0x3 ;  /* 0x0000000605047291 */ /* 0x000fe2000f8e18ff */
[----:B------:R-:W-:-:S04]  /*2610*/  LOP3.LUT R15, R15, UR7, RZ, 0x3c, !PT ;  /* 0x000000070f0f7c12 */ /* 0x000fc8000f8e3cff */
[----:B-1----:R-:W-:-:S04]  /*2620*/  SHF.L.U32 R3, R15, 0x1f, RZ ;  /* 0x0000001f0f037819 */ /* 0x002fc800000006ff */
[----:B------:R-:W1:Y:S02]  /*2630*/  SYNCS.PHASECHK.TRANS64.TRYWAIT P0, [UR4], R3 ;  /* 0x00000003ff0075a7 */ /* 0x000e640008001104 */
[----:B-1----:R-:W-:Y:S05]  /*2640*/  @!P0 BRA `(.L_x_44) ;  /* 0x0000005000f48947 */ /* 0x002fea0003800000 */
.L_x_129:
[----:B------:R-:W-:-:S04]  /*2650*/  UIADD3 UR5, UPT, UPT, UR5, 0x1, URZ ;  /* 0x0000000105057890 */ /* 0x000fc8000fffe0ff */
[----:B------:R-:W-:-:S04]  /*2660*/  UISETP.NE.AND UP0, UPT, UR5, 0x3, UPT ;  /* 0x000000030500788c */ /* 0x000fc8000bf05270 */
[----:B------:R-:W-:Y:S02]  /*2670*/  USEL UR4, URZ, 0x1, UP0 ;  /* 0x00000001ff047887 */ /* 0x000fe40008000000 */
[----:B------:R-:W-:-:S04]  /*2680*/  USEL UR5, UR5, URZ, UP0 ;  /* 0x000000ff05057287 */ /* 0x000fc80008000000 */
[----:B------:R-:W-:Y:S01]  /*2690*/  ULEA UR5, UR5, UR6, 0x3 ;  /* 0x0000000605057291 */ /* 0x000fe2000f8e18ff */
[----:B-1----:R-:W-:-:S04]  /*26a0*/  LOP3.LUT R3, R15, UR4, RZ, 0x3c, !PT ;  /* 0x000000040f037c12 */ /* 0x002fc8000f8e3cff */
[----:B------:R-:W-:Y:S01]  /*26b0*/  SHF.L.U32 R3, R3, 0x1f, RZ ;  /* 0x0000001f03037819 */ /* 0x000fe200000006ff */
[----:B---3--:R-:W-:-:S07]  /*26c0*/  IMAD.U32 R0, RZ, RZ, UR5 ;  /* 0x00000005ff007e24 */ /* 0x008fce000f8e00ff */
.L_x_45:
[----:B-1----:R1:W2:Y:S02]  /*26d0*/  SYNCS.PHASECHK.TRANS64.TRYWAIT P0, [R0+URZ], R3 ;  /* 0x00000003000075a7 */ /* 0x0022a400080011ff */
[----:B--2---:R-:W-:Y:S05]  /*26e0*/  @!P0 NANOSLEEP.SYNCS 0x989680 ;  /* 0x009896800000895d */ /* 0x004fea0003900000 */
[----:B------:R-:W2:Y:S02]  /*26f0*/  @!P0 SYNCS.PHASECHK.TRANS64 P0, [R0+URZ], R3 ;  /* 0x00000003000085a7 */ /* 0x000ea400080010ff */
[----:B--2---:R-:W-:Y:S05]  /*2700*/  @P0 EXIT ;  /* 0x000000000000094d */ /* 0x004fea0003800000 */
[----:B------:R-:W-:Y:S05]  /*2710*/  BRA `(.L_x_45) ;  /* 0xfffffffc00ec7947 */ /* 0x000fea000383ffff */
.L_x_22:
[----:B------:R-:W-:-:S04]  /*2720*/  UISETP.NE.AND UP1, UPT, UR37, URZ, UPT ;  /* 0x000000ff2500728c */ /* 0x000fc8000bf25270 */
[----:B------:R-:W-:-:S09]  /*2730*/  UISETP.NE.OR UP1, UPT, UR10, 0x1, UP1 ;  /* 0x000000010a00788c */ /* 0x000fd20008f25670 */
[----:B------:R-:W-:Y:S05]  /*2740*/  BRA.U UP1, `(.L_x_46) ;  /* 0x00000005014c7547 */ /* 0x000fea000b800000 */
[----:B------:R-:W-:Y:S01]  /*2750*/  HFMA2 R11, -RZ, RZ, 0, 0 ;  /* 0x00000000ff0b7431 */ /* 0x000fe200000001ff */
[----:B------:R-:W-:Y:S01]  /*2760*/  ISETP.GE.U32.AND P2, PT, R10, 0x2, PT ;  /* 0x000000020a00780c */ /* 0x000fe20003f46070 */
[----:B------:R-:W-:Y:S01]  /*2770*/  IMAD.MOV.U32 R12, RZ, RZ, 0x1 ;  /* 0x00000001ff0c7424 */ /* 0x000fe200078e00ff */
[----:B------:R-:W-:Y:S01]  /*2780*/  CS2R R8, SRZ ;  /* 0x0000000000087805 */ /* 0x000fe2000001ff00 */
[----:B------:R-:W-:Y:S01]  /*2790*/  IMAD.MOV.U32 R3, RZ, RZ, RZ ;  /* 0x000000ffff037224 */ /* 0x000fe200078e00ff */
[----:B------:R-:W-:Y:S01]  /*27a0*/  UMOV UR4, 0x400 ;  /* 0x0000040000047882 */ /* 0x000fe20000000000 */
[----:B------:R-:W-:Y:S01]  /*27b0*/  UMOV UR6, URZ ;  /* 0x000000ff00067c82 */ /* 0x000fe20008000000 */
[----:B------:R-:W-:-:S12]  /*27c0*/  ULEA UR37, UR37, UR4, 0x18 ;  /* 0x0000000425257291 */ /* 0x000fd8000f8ec0ff */
.L_x_50:
[----:B------:R-:W-:Y:S02]  /*27d0*/  LEA R0, R3, UR37, 0x3 ;  /* 0x0000002503007c11 */ /* 0x000fe4000f8e18ff */
[----:B------:R-:W-:-:S03]  /*27e0*/  SHF.L.U32 R5, R8, 0x1f, RZ ;  /* 0x0000001f08057819 */ /* 0x000fc600000006ff */
[----:B------:R-:W-:Y:S01]  /*27f0*/  VIADD R4, R0, 0xd0 ;  /* 0x000000d000047836 */ /* 0x000fe20000000000 */
[----:B------:R-:W1:Y:S02]  /*2800*/  SYNCS.PHASECHK.TRANS64.TRYWAIT P0, [R0+URZ+0xc0], R5 ;  /* 0x0000c005000075a7 */ /* 0x000e6400080011ff */
[----:B-1----:R-:W-:Y:S05]  /*2810*/  @!P0 BRA `(.L_x_47) ;  /* 0x0000005000988947 */ /* 0x002fea0003800000 */
.L_x_130:
[----:B------:R-:W-:Y:S01]  /*2820*/  ULEA UR5, UR6, UR37, 0x3 ;  /* 0x0000002506057291 */ /* 0x000fe2000f8e18ff */
[----:B------:R-:W-:Y:S01]  /*2830*/  PRMT R4, RZ, 0x654, R4 ;  /* 0x00000654ff047816 */ /* 0x000fe20000000004 */
[----:B-1----:R-:W-:Y:S01]  /*2840*/  @!P2 IMAD.MOV.U32 R5, RZ, RZ, 0x10 ;  /* 0x00000010ff05a424 */ /* 0x002fe200078e00ff */
[----:B------:R-:W-:Y:S01]  /*2850*/  SHF.L.U32 R7, R12, 0x1f, RZ ;  /* 0x0000001f0c077819 */ /* 0x000fe200000006ff */
[----:B------:R-:W-:Y:S01]  /*2860*/  UIADD3 UR4, UPT, UPT, UR5, 0x60, URZ ;  /* 0x0000006005047890 */ /* 0x000fe2000fffe0ff */
[----:B------:R1:W-:Y:S05]  /*2870*/  SYNCS.ARRIVE.TRANS64.RED.A1T0 RZ, [R4+URZ], RZ ;  /* 0x000000ff04ff79a7 */ /* 0x0003ea00081004ff */
[----:B------:R-:W-:Y:S01]  /*2880*/  IMAD.U32 R13, RZ, RZ, UR4 ;  /* 0x00000004ff0d7e24 */ /* 0x000fe2000f8e00ff */
[----:B------:R-:W2:Y:S04]  /*2890*/  SYNCS.PHASECHK.TRANS64.TRYWAIT P0, [UR5+0x70], R7 ;  /* 0x00007007ff0075a7 */ /* 0x000ea80008001105 */
[----:B------:R-:W-:Y:S01]  /*28a0*/  PRMT R13, R10, 0x654, R13 ;  /* 0x000006540a0d7816 */ /* 0x000fe2000000000d */
[----:B-12---:R-:W-:Y:S06]  /*28b0*/  @!P0 BRA `(.L_x_48) ;  /* 0x0000005000848947 */ /* 0x006fec0003800000 */
.L_x_132:
[----:B------:R-:W-:Y:S01]  /*28c0*/  ULEA UR4, UR6, UR37, 0x4 ;  /* 0x0000002506047291 */ /* 0x000fe2000f8e20ff */
[----:B------:R-:W-:Y:S01]  /*28d0*/  SEL R2, R13, R2, !P2 ;  /* 0x000000020d027207 */ /* 0x000fe20005000000 */
[----:B------:R-:W-:Y:S01]  /*28e0*/  UIADD3 UR5, UPT, UPT, UR5, 0x60, URZ ;  /* 0x0000006005057890 */ /* 0x000fe2000fffe0ff */
[----:B-1----:R-:W-:Y:S01]  /*28f0*/  LEA R0, R11, UR37, 0x3 ;  /* 0x000000250b007c11 */ /* 0x002fe2000f8e18ff */
[----:B------:R-:W-:Y:S01]  /*2900*/  UIADD3 UR4, UPT, UPT, UR4, 0xf0, URZ ;  /* 0x000000f004047890 */ /* 0x000fe2000fffe0ff */
[----:B------:R1:W-:Y:S01]  /*2910*/  @!P2 SYNCS.ARRIVE.TRANS64.RED RZ, [R2+URZ], R5 ;  /* 0x0000000502ffa9a7 */ /* 0x0003e200080004ff */
[----:B------:R-:W-:Y:S01]  /*2920*/  UIADD3 UR6, UPT, UPT, UR6, 0x1, URZ ;  /* 0x0000000106067890 */ /* 0x000fe2000fffe0ff */
[----:B------:R-:W-:-:S03]  /*2930*/  VIADD R3, R3, 0x1 ;  /* 0x0000000103037836 */ /* 0x000fc60000000000 */
[----:B------:R-:W-:Y:S02]  /*2940*/  UISETP.NE.AND UP0, UPT, UR6, 0x2, UPT ;  /* 0x000000020600788c */ /* 0x000fe4000bf05270 */
[----:B------:R-:W-:Y:S01]  /*2950*/  ISETP.NE.AND P0, PT, R3, 0x2, PT ;  /* 0x000000020300780c */ /* 0x000fe20003f05270 */
[----:B------:R-:W-:Y:S06]  /*2960*/  UGETNEXTWORKID.BROADCAST [UR4], [UR5] ;  /* 0x00000000040073ca */ /* 0x000fec0008000100 */
[----:B------:R-:W-:Y:S02]  /*2970*/  USEL UR4, URZ, 0x1, UP0 ;  /* 0x00000001ff047887 */ /* 0x000fe40008000000 */
[----:B------:R-:W-:-:S04]  /*2980*/  USEL UR6, UR6, URZ, UP0 ;  /* 0x000000ff06067287 */ /* 0x000fc80008000000 */
[----:B------:R-:W-:Y:S02]  /*2990*/  LOP3.LUT R12, R12, UR4, RZ, 0x3c, !PT ;  /* 0x000000040c0c7c12 */ /* 0x000fe4000f8e3cff */
[----:B-1----:R-:W-:-:S04]  /*29a0*/  SHF.L.U32 R5, R9, 0x1f, RZ ;  /* 0x0000001f09057819 */ /* 0x002fc800000006ff */
[----:B------:R-:W1:Y:S02]  /*29b0*/  SYNCS.PHASECHK.TRANS64.TRYWAIT P1, [R0+URZ+0x60], R5 ;  /* 0x00006005000075a7 */ /* 0x000e6400080211ff */
[----:B-1----:R-:W-:Y:S05]  /*29c0*/  @!P1 BRA `(.L_x_49) ;  /* 0x0000005000589947 */ /* 0x002fea0003800000 */
.L_x_133:
[----:B------:R-:W-:Y:S01]  /*29d0*/  LEA R4, R11, UR37, 0x4 ;  /* 0x000000250b047c11 */ /* 0x000fe2000f8e20ff */
[----:B-1----:R-:W-:Y:S01]  /*29e0*/  VIADD R0, R0, 0x70 ;  /* 0x0000007000007836 */ /* 0x002fe20000000000 */
[----:B------:R-:W-:Y:S01]  /*29f0*/  SEL R3, R3, RZ, P0 ;  /* 0x000000ff03037207 */ /* 0x000fe20000000000 */
[----:B------:R-:W-:-:S03]  /*2a00*/  VIADD R11, R11, 0x1 ;  /* 0x000000010b0b7836 */ /* 0x000fc60000000000 */
[----:B------:R-:W1:Y:S01]  /*2a10*/  LDS.128 R4, [R4+0xf0] ;  /* 0x0000f00004047984 */ /* 0x000e620000000c00 */
[----:B------:R-:W-:Y:S02]  /*2a20*/  PRMT R0, RZ, 0x654, R0 ;  /* 0x00000654ff007816 */ /* 0x000fe40000000000 */
[C---:B------:R-:W-:Y:S01]  /*2a30*/  ISETP.NE.AND P1, PT, R11.reuse, 0x2, PT ;  /* 0x000000020b00780c */ /* 0x040fe20003f25270 */
[----:B------:R-:W-:Y:S01]  /*2a40*/  @!PT LDS RZ, [RZ] ;  /* 0x00000000fffff984 */ /* 0x000fe20000000800 */
[----:B------:R-:W-:Y:S01]  /*2a50*/  @!PT LDS RZ, [RZ] ;  /* 0x00000000fffff984 */ /* 0x000fe20000000800 */
[----:B------:R-:W-:Y:S01]  /*2a60*/  @!PT LDS RZ, [RZ] ;  /* 0x00000000fffff984 */ /* 0x000fe20000000800 */
[----:B------:R-:W-:Y:S01]  /*2a70*/  @!PT LDS RZ, [RZ] ;  /* 0x00000000fffff984 */ /* 0x000fe20000000800 */
[----:B------:R2:W-:Y:S06]  /*2a80*/  MEMBAR.ALL.CTA ;  /* 0x0000000000007992 */ /* 0x0005ec0000008000 */
[----:B--2---:R-:W2:Y:S01]  /*2a90*/  FENCE.VIEW.ASYNC.S ;  /* 0x00000000000073c6 */ /* 0x004ea20000000000 */
[----:B------:R-:W-:Y:S01]  /*2aa0*/  SEL R11, R11, RZ, P1 ;  /* 0x000000ff0b0b7207 */ /* 0x000fe20000800000 */
[----:B--2---:R2:W-:Y:S01]  /*2ab0*/  SYNCS.ARRIVE.TRANS64.RED.A1T0 RZ, [R0+URZ], RZ ;  /* 0x000000ff00ff79a7 */ /* 0x0045e200081004ff */
[----:B-1----:R-:W-:-:S02]  /*2ac0*/  LOP3.LUT P3, RZ, R6, 0x1, RZ, 0xc0, !PT ;  /* 0x0000000106ff7812 */ /* 0x002fc4000786c0ff */
[----:B------:R-:W-:-:S04]  /*2ad0*/  SEL R5, RZ, 0x1, P0 ;  /* 0x00000001ff057807 */ /* 0x000fc80000000000 */
[----:B------:R-:W-:Y:S02]  /*2ae0*/  LOP3.LUT R8, R8, R5, RZ, 0x3c, !PT ;  /* 0x0000000508087212 */ /* 0x000fe400078e3cff */
[----:B--2---:R-:W-:-:S04]  /*2af0*/  SEL R0, RZ, 0x1, P1 ;  /* 0x00000001ff007807 */ /* 0x004fc80000800000 */
[----:B------:R-:W-:Y:S01]  /*2b00*/  LOP3.LUT R9, R9, R0, RZ, 0x3c, !PT ;  /* 0x0000000009097212 */ /* 0x000fe200078e3cff */
[----:B------:R-:W-:Y:S06]  /*2b10*/  @P3 BRA `(.L_x_50) ;  /* 0xfffffffc002c3947 */ /* 0x000fec000383ffff */
[----:B------:R-:W-:Y:S01]  /*2b20*/  ULEA UR5, UR6, UR37, 0x3 ;  /* 0x0000002506057291 */ /* 0x000fe2000f8e18ff */
[----:B------:R-:W-:-:S08]  /*2b30*/  SHF.L.U32 R3, R12, 0x1f, RZ ;  /* 0x0000001f0c037819 */ /* 0x000fd000000006ff */
[----:B------:R-:W1:Y:S02]  /*2b40*/  SYNCS.PHASECHK.TRANS64 P0, [UR5+0x70], R3 ;  /* 0x00007003ff0075a7 */ /* 0x000e640008001005 */
[----:B-1----:R-:W-:Y:S05]  /*2b50*/  @P0 BRA `(.L_x_51) ;  /* 0x0000000000080947 */ /* 0x002fea0003800000 */
[----:B------:R-:W1:Y:S02]  /*2b60*/  SYNCS.PHASECHK.TRANS64.TRYWAIT P0, [UR5+0x70], R3 ;  /* 0x00007003ff0075a7 */ /* 0x000e640008001105 */
[----:B-1----:R-:W-:Y:S05]  /*2b70*/  @!P0 BRA `(.L_x_52) ;  /* 0x0000005000008947 */ /* 0x002fea0003800000 */
.L_x_51:
[----:B------:R-:W-:-:S04]  /*2b80*/  UIADD3 UR4, UPT, UPT, UR6, 0x1, URZ ;  /* 0x0000000106047890 */ /* 0x000fc8000fffe0ff */
[----:B------:R-:W-:-:S04]  /*2b90*/  UISETP.NE.AND UP0, UPT, UR4, 0x2, UPT ;  /* 0x000000020400788c */ /* 0x000fc8000bf05270 */
[----:B------:R-:W-:Y:S02]  /*2ba0*/  USEL UR7, URZ, 0x1, UP0 ;  /* 0x00000001ff077887 */ /* 0x000fe40008000000 */
[----:B------:R-:W-:-:S04]  /*2bb0*/  USEL UR4, UR4, URZ, UP0 ;  /* 0x000000ff04047287 */ /* 0x000fc80008000000 */
[----:B------:R-:W-:Y:S01]  /*2bc0*/  ULEA UR4, UR4, UR37, 0x3 ;  /* 0x0000002504047291 */ /* 0x000fe2000f8e18ff */
[----:B-1----:R-:W-:-:S04]  /*2bd0*/  LOP3.LUT R3, R12, UR7, RZ, 0x3c, !PT ;  /* 0x000000070c037c12 */ /* 0x002fc8000f8e3cff */
[----:B------:R-:W-:-:S04]  /*2be0*/  SHF.L.U32 R0, R3, 0x1f, RZ ;  /* 0x0000001f03007819 */ /* 0x000fc800000006ff */
[----:B------:R-:W1:Y:S02]  /*2bf0*/  SYNCS.PHASECHK.TRANS64 P0, [UR4+0x70], R0 ;  /* 0x00007000ff0075a7 */ /* 0x000e640008001004 */
[----:B-1----:R-:W-:Y:S05]  /*2c00*/  @P0 EXIT ;  /* 0x000000000000094d */ /* 0x002fea0003800000 */
[----:B------:R-:W-:Y:S02]  /*2c10*/  SHF.L.U32 R3, R3, 0x1f, RZ ;  /* 0x0000001f03037819 */ /* 0x000fe400000006ff */
[----:B------:R-:W-:-:S07]  /*2c20*/  MOV R0, UR4 ;  /* 0x0000000400007c02 */ /* 0x000fce0008000f00 */
.L_x_53:
[----:B-1----:R1:W2:Y:S02]  /*2c30*/  SYNCS.PHASECHK.TRANS64.TRYWAIT P0, [R0+URZ+0x70], R3 ;  /* 0x00007003000075a7 */ /* 0x0022a400080011ff */
[----:B--2---:R-:W-:Y:S05]  /*2c40*/  @!P0 NANOSLEEP.SYNCS 0x989680 ;  /* 0x009896800000895d */ /* 0x004fea0003900000 */
[----:B------:R-:W2:Y:S02]  /*2c50*/  @!P0 SYNCS.PHASECHK.TRANS64 P0, [R0+URZ+0x70], R3 ;  /* 0x00007003000085a7 */ /* 0x000ea400080010ff */
[----:B--2---:R-:W-:Y:S05]  /*2c60*/  @P0 EXIT ;  /* 0x000000000000094d */ /* 0x004fea0003800000 */
[----:B------:R-:W-:Y:S05]  /*2c70*/  BRA `(.L_x_53) ;  /* 0xfffffffc00ec7947 */ /* 0x000fea000383ffff */
.L_x_46:
[----:B------:R-:W-:Y:S05]  /*2c80*/  BRA.U UP4, `(.L_x_54) ;  /* 0x0000001104847547 */ /* 0x000fea000b800000 */
[----:B------:R-:W-:Y:S01]  /*2c90*/  UMOV UR6, 0x40 ;  /* 0x0000004000067882 */ /* 0x000fe20000000000 */
[----:B------:R-:W-:Y:S01]  /*2ca0*/  NOP ;  /* 0x0000000000007918 */ /* 0x000fe20000000000 */
[----:B------:R-:W-:Y:S01]  /*2cb0*/  ULEA UR6, UR37, UR6, 0x18 ;  /* 0x0000000625067291 */ /* 0x000fe2000f8ec0ff */
[----:B------:R-:W-:Y:S02]  /*2cc0*/  UMOV UR7, 0x400 ;  /* 0x0000040000077882 */ /* 0x000fe40000000000 */
[----:B------:R-:W-:-:S06]  /*2cd0*/  ULEA UR37, UR37, UR7, 0x18 ;  /* 0x0000000725257291 */ /* 0x000fcc000f8ec0ff */
[----:B------:R-:W1:Y:S02]  /*2ce0*/  LDS.U8 R2, [UR6+0x1c] ;  /* 0x00001c06ff027984 */ /* 0x000e640008000000 */
[----:B-1----:R-:W-:-:S13]  /*2cf0*/  ISETP.NE.AND P0, PT, R2, RZ, PT ;  /* 0x000000ff0200720c */ /* 0x002fda0003f05270 */
[----:B------:R-:W-:Y:S05]  /*2d00*/  @P0 BRA `(.L_x_55) ;  /* 0x0000000400080947 */ /* 0x000fea0003800000 */
[----:B------:R-:W-:Y:S02]  /*2d10*/  UISETP.NE.U32.AND UP0, UPT, UR5, 0x1, UPT ;  /* 0x000000010500788c */ /* 0x000fe4000bf05070 */
[----:B------:R-:W-:-:S07]  /*2d20*/  UIADD3 UR8, UPT, UPT, UR6, 0x8, URZ ;  /* 0x0000000806087890 */ /* 0x000fce000fffe0ff */
[----:B------:R-:W-:Y:S05]  /*2d30*/  BRA.U !UP0, `(.L_x_56) ;  /* 0x00000001089c7547 */ /* 0x000fea000b800000 */
[----:B------:R-:W-:Y:S01]  /*2d40*/  ELECT P0, URZ, PT ;  /* 0x0000000000ff782f */ /* 0x000fe20003800000 */
[----:B------:R-:W-:-:S12]  /*2d50*/  BSSY B0, `(.L_x_56) ;  /* 0x0000025000007945 */ /* 0x000fd80003800000 */
[----:B------:R-:W-:Y:S05]  /*2d60*/  @!P0 BRA `(.L_x_57) ;  /* 0x00000000008c8947 */ /* 0x000fea0003800000 */
[----:B------:R-:W-:-:S05]  /*2d70*/  UMOV UR7, 0x10 ;  /* 0x0000001000077882 */ /* 0x000fca0000000000 */
[----:B------:R-:W-:Y:S04]  /*2d80*/  DEPBAR.LE SB1, 0x36 ;  /* 0x00009d800000791a */ /* 0x000fe80000000000 */
[----:B------:R-:W1:Y:S02]  /*2d90*/  UTCATOMSWS.2CTA.FIND_AND_SET.ALIGN UP1, UR7, UR7 ;  /* 0x00000007000775e3 */ /* 0x000e640008220800 */
[----:B-1----:R-:W-:Y:S01]  /*2da0*/  MOV R11, UR7 ;  /* 0x00000007000b7c02 */ /* 0x002fe20008000f00 */
[----:B------:R-:W-:Y:S06]  /*2db0*/  BRA.U UP1, `(.L_x_58) ;  /* 0x0000000101187547 */ /* 0x000fec000b800000 */
.L_x_59:
[----:B------:R-:W-:Y:S05]  /*2dc0*/  NANOSLEEP 0x64 ;  /* 0x000000640000795d */ /* 0x000fea0003800000 */
[----:B------:R-:W-:-:S05]  /*2dd0*/  UMOV UR7, 0x10 ;  /* 0x0000001000077882 */ /* 0x000fca0000000000 */
[----:B------:R-:W-:Y:S04]  /*2de0*/  DEPBAR.LE SB1, 0x36 ;  /* 0x00009d800000791a */ /* 0x000fe80000000000 */
[----:B------:R-:W1:Y:S02]  /*2df0*/  UTCATOMSWS.2CTA.FIND_AND_SET.ALIGN UP1, UR7, UR7 ;  /* 0x00000007000775e3 */ /* 0x000e640008220800 */
[----:B-1----:R-:W-:Y:S01]  /*2e00*/  MOV R11, UR7 ;  /* 0x00000007000b7c02 */ /* 0x002fe20008000f00 */
[----:B------:R-:W-:Y:S05]  /*2e10*/  BRA.U !UP1, `(.L_x_59) ;  /* 0xfffffffd09e87547 */ /* 0x000fea000b83ffff */
.L_x_58:
[----:B------:R-:W1:Y:S01]  /*2e20*/  LDS R5, [UR6+0x10] ;  /* 0x00001006ff057984 */ /* 0x000e620008000800 */
[----:B------:R-:W-:Y:S01]  /*2e30*/  IMAD.U32 R3, RZ, RZ, UR37 ;  /* 0x00000025ff037e24 */ /* 0x000fe2000f8e00ff */
[----:B------:R-:W-:-:S03]  /*2e40*/  MOV R2, UR4 ;  /* 0x0000000400027c02 */ /* 0x000fc60008000f00 */
[----:B------:R-:W-:Y:S01]  /*2e50*/  VIADD R3, R3, 0x110 ;  /* 0x0000011003037836 */ /* 0x000fe20000000000 */
[----:B-1----:R-:W-:-:S04]  /*2e60*/  SHF.L.U32 R5, R5, 0x1f, RZ ;  /* 0x0000001f05057819 */ /* 0x002fc800000006ff */
[----:B------:R-:W1:Y:S02]  /*2e70*/  SYNCS.PHASECHK.TRANS64.TRYWAIT P0, [UR6+0x8], R5 ;  /* 0x00000805ff0075a7 */ /* 0x000e640008001106 */
[----:B-1----:R-:W-:Y:S05]  /*2e80*/  @P0 BRA `(.L_x_60) ;  /* 0x0000000000080947 */ /* 0x002fea0003800000 */
[----:B------:R-:W1:Y:S02]  /*2e90*/  SYNCS.PHASECHK.TRANS64.TRYWAIT P0, [UR6+0x8], R5 ;  /* 0x00000805ff0075a7 */ /* 0x000e640008001106 */
[----:B-1----:R-:W-:Y:S05]  /*2ea0*/  @!P0 BRA `(.L_x_61) ;  /* 0x0000004c004c8947 */ /* 0x002fea0003800000 */
.L_x_60:
[----:B-1----:R-:W-:Y:S01]  /*2eb0*/  HFMA2 R4, -RZ, RZ, 0, 5.9604644775390625e-08 ;  /* 0x00000001ff047431 */ /* 0x002fe200000001ff */
[----:B------:R-:W-:Y:S01]  /*2ec0*/  UPRMT UR7, UR4, 0x654, UR8 ;  /* 0x0000065404077896 */ /* 0x000fe20008000008 */
[----:B------:R-:W-:Y:S01]  /*2ed0*/  IMAD.MOV.U32 R6, RZ, RZ, 0xffff ;  /* 0x0000ffffff067424 */ /* 0x000fe200078e00ff */
[----:B------:R-:W-:Y:S01]  /*2ee0*/  PRMT R2, R2, 0x654, R3 ;  /* 0x0000065402027816 */ /* 0x000fe20000000003 */
[----:B------:R-:W-:Y:S02]  /*2ef0*/  IMAD.MOV.U32 R5, RZ, RZ, 0x4 ;  /* 0x00000004ff057424 */ /* 0x000fe400078e00ff */
[----:B------:R-:W-:Y:S01]  /*2f00*/  IMAD.SHL.U32 R9, R11, 0x20, RZ ;  /* 0x000000200b097824 */ /* 0x000fe200078e00ff */
[----:B------:R-:W-:Y:S02]  /*2f10*/  MOV R3, UR7 ;  /* 0x0000000700037c02 */ /* 0x000fe40008000f00 */
[-C--:B------:R-:W-:Y:S01]  /*2f20*/  SHF.L.U32 R7, R6, R11.reuse, RZ ;  /* 0x0000000b06077219 */ /* 0x080fe200000006ff */
[----:B------:R1:W-:Y:S01]  /*2f30*/  SYNCS.ARRIVE.TRANS64.RED RZ, [UR7], R5 ;  /* 0x00000005ffff79a7 */ /* 0x0003e20008000407 */
[----:B------:R-:W-:Y:S01]  /*2f40*/  SHF.L.U32 R6, R4, R11, RZ ;  /* 0x0000000b04067219 */ /* 0x000fe200000006ff */
[----:B------:R1:W-:Y:S04]  /*2f50*/  STS [UR37+0x110], R9 ;  /* 0x00011009ff007988 */ /* 0x0003e80008000825 */
[----:B------:R1:W-:Y:S04]  /*2f60*/  STAS [R2.64], R11 ;  /* 0x0000000b02007dbd */ /* 0x0003e8000c0008ff */
[----:B------:R1:W-:Y:S04]  /*2f70*/  ATOMS.OR RZ, [UR6+0x14], R7 ;  /* 0x00001407ffff798c */ /* 0x0003e8000b000006 */
[----:B------:R1:W-:Y:S04]  /*2f80*/  ATOMS.OR RZ, [UR6+0x18], R6 ;  /* 0x00001806ffff798c */ /* 0x0003e8000b000006 */
[----:B------:R1:W-:Y:S02]  /*2f90*/  ATOMS.XOR RZ, [UR6+0x10], R4 ;  /* 0x00001004ffff798c */ /* 0x0003e4000b800006 */
.L_x_57:
[----:B------:R-:W-:Y:S05]  /*2fa0*/  BSYNC B0 ;  /* 0x0000000000007941 */ /* 0x000fea0003800000 */
.L_x_56:
[----:B------:R-:W-:Y:S05]  /*2fb0*/  BRA.U UP0, `(.L_x_62) ;  /* 0x00000001006c7547 */ /* 0x000fea000b800000 */
[----:B------:R-:W-:-:S03]  /*2fc0*/  UMOV UR7, 0xffffffff ;  /* 0xffffffff00077882 */ /* 0x000fc60000000000 */
[----:B------:R-:W-:Y:S05]  /*2fd0*/  BRA.DIV UR7, `(.L_x_63) ;  /* 0x0000004e07187947 */ /* 0x000fea000b800000 */
[----:B------:R-:W-:-:S13]  /*2fe0*/  ELECT P6, URZ, PT ;  /* 0x0000000000ff782f */ /* 0x000fda00038c0000 */
.L_x_137:
[----:B------:R-:W-:Y:S05]  /*2ff0*/  @!P6 BRA `(.L_x_62) ;  /* 0x00000000005ce947 */ /* 0x000fea0003800000 */
[----:B-1----:R-:W1:Y:S02]  /*3000*/  LDS R3, [UR6+0x10] ;  /* 0x00001006ff037984 */ /* 0x002e640008000800 */
[----:B-1----:R-:W-:-:S04]  /*3010*/  SHF.L.U32 R3, R3, 0x1f, RZ ;  /* 0x0000001f03037819 */ /* 0x002fc800000006ff */
[----:B------:R-:W1:Y:S02]  /*3020*/  SYNCS.PHASECHK.TRANS64.TRYWAIT P0, [UR6+0x8], R3 ;  /* 0x00000803ff0075a7 */ /* 0x000e640008001106 */
[----:B-1----:R-:W-:Y:S05]  /*3030*/  @P0 BRA `(.L_x_64) ;  /* 0x0000000000080947 */ /* 0x002fea0003800000 */
[----:B------:R-:W1:Y:S02]  /*3040*/  SYNCS.PHASECHK.TRANS64.TRYWAIT P0, [UR6+0x8], R3 ;  /* 0x00000803ff0075a7 */ /* 0x000e640008001106 */
[----:B-1----:R-:W-:Y:S05]  /*3050*/  @!P0 BRA `(.L_x_65) ;  /* 0x0000004c00188947 */ /* 0x002fea0003800000 */
.L_x_64:
[----:B------:R-:W2:Y:S01]  /*3060*/  LDS R5, [UR37+0x110] ;  /* 0x00011025ff057984 */ /* 0x000ea20008000800 */
[----:B-1----:R-:W-:Y:S02]  /*3070*/  HFMA2 R2, -RZ, RZ, 0, 5.9604644775390625e-08 ;  /* 0x00000001ff027431 */ /* 0x002fe400000001ff */
[----:B------:R-:W-:Y:S01]  /*3080*/  IMAD.MOV.U32 R3, RZ, RZ, 0xffff ;  /* 0x0000ffffff037424 */ /* 0x000fe200078e00ff */
[----:B------:R-:W-:Y:S01]  /*3090*/  UPRMT UR7, UR4, 0x654, UR8 ;  /* 0x0000065404077896 */ /* 0x000fe20008000008 */
[----:B--2---:R-:W-:-:S03]  /*30a0*/  IMAD.SHL.U32 R4, R5, 0x20, RZ ;  /* 0x0000002005047824 */ /* 0x004fc600078e00ff */
[-C--:B------:R-:W-:Y:S02]  /*30b0*/  SHF.L.U32 R3, R3, R5.reuse, RZ ;  /* 0x0000000503037219 */ /* 0x080fe400000006ff */
[----:B------:R-:W-:Y:S01]  /*30c0*/  SHF.L.U32 R5, R2, R5, RZ ;  /* 0x0000000502057219 */ /* 0x000fe200000006ff */
[----:B------:R2:W-:Y:S04]  /*30d0*/  STS [UR37+0x110], R4 ;  /* 0x00011004ff007988 */ /* 0x0005e80008000825 */
[----:B------:R2:W-:Y:S04]  /*30e0*/  ATOMS.OR RZ, [UR6+0x14], R3 ;  /* 0x00001403ffff798c */ /* 0x0005e8000b000006 */
[----:B------:R2:W-:Y:S01]  /*30f0*/  ATOMS.OR RZ, [UR6+0x18], R5 ;  /* 0x00001805ffff798c */ /* 0x0005e2000b000006 */
[----:B------:R-:W-:Y:S03]  /*3100*/  SYNCS.ARRIVE.TRANS64.RED.A1T0 RZ, [UR7], RZ ;  /* 0x000000ffffff79a7 */ /* 0x000fe60008100407 */
[----:B------:R2:W-:Y:S01]  /*3110*/  ATOMS.XOR RZ, [UR6+0x10], R2 ;  /* 0x00001002ffff798c */ /* 0x0005e2000b800006 */
[----:B------:R-:W-:Y:S05]  /*3120*/  BRA `(.L_x_62) ;  /* 0x0000000000107947 */ /* 0x000fea0003800000 */
.L_x_55:
[----:B------:R-:W-:-:S05]  /*3130*/  MOV R2, 0xffffffff ;  /* 0xffffffff00027802 */ /* 0x000fca0000000f00 */
[----:B------:R1:W-:Y:S02]  /*3140*/  STS [UR37+0x110], R2 ;  /* 0x00011002ff007988 */ /* 0x0003e40008000825 */
[----:B-1----:R-:W-:Y:S02]  /*3150*/  MOV R2, 0x3170 ;  /* 0x0000317000027802 */ /* 0x002fe40000000f00 */
[----:B-----5:R-:W-:Y:S05]  /*3160*/  CALL.REL.NOINC `($__internal_1_$__cuda_sm10x_tcgen05_guardrail_trap_phase_invalid_during_alloc) ;  /* 0x0000005000607944 */ /* 0x020fea0003c00000 */
.L_x_62:
[----:B------:R-:W-:Y:S05]  /*3170*/  WARPSYNC.ALL ;  /* 0x0000000000007948 */ /* 0x000fea0003800000 */
[----:B------:R-:W3:Y:S01]  /*3180*/  S2UR UR8, SR_CgaCtaId ;  /* 0x00000000000879c3 */ /* 0x000ee20000008800 */
[----:B------:R-:W-:Y:S01]  /*3190*/  UMOV UR6, 0x400 ;  /* 0x0000040000067882 */ /* 0x000fe20000000000 */
[----:B------:R-:W-:-:S06]  /*31a0*/  NOP ;  /* 0x0000000000007918 */ /* 0x000fcc0000000000 */
[----:B------:R-:W-:Y:S06]  /*31b0*/  BAR.ARV 0x6, 0xa0 ;  /* 0x0182800000007b1d */ /* 0x000fec0000002000 */
[----:B------:R-:W-:Y:S01]  /*31c0*/  LOP3.LUT R0, R0, 0xffff, RZ, 0xc0, !PT ;  /* 0x0000ffff00007812 */ /* 0x000fe200078ec0ff */
[----:B-1----:R-:W-:Y:S01]  /*31d0*/  IMAD.MOV.U32 R9, RZ, RZ, 0x1 ;  /* 0x00000001ff097424 */ /* 0x002fe200078e00ff */
[----:B------:R-:W-:Y:S01]  /*31e0*/  LOP3.LUT R8, R8, 0xffff, RZ, 0xc0, !PT ;  /* 0x0000ffff08087812 */ /* 0x000fe200078ec0ff */
[----:B------:R-:W-:Y:S01]  /*31f0*/  UMOV UR22, URZ ;  /* 0x000000ff00167c82 */ /* 0x000fe20008000000 */
[----:B------:R-:W-:Y:S01]  /*3200*/  R2UR UR12, R0 ;  /* 0x00000000000c72ca */ /* 0x000fe200000e0000 */
[----:B------:R-:W-:Y:S01]  /*3210*/  UMOV UR21, URZ ;  /* 0x000000ff00157c82 */ /* 0x000fe20008000000 */
[----:B------:R-:W-:Y:S01]  /*3220*/  R2UR UR13, R8 ;  /* 0x00000000080d72ca */ /* 0x000fe200000e0000 */
[----:B------:R-:W-:Y:S01]  /*3230*/  IMAD.MOV.U32 R8, RZ, RZ, RZ ;  /* 0x000000ffff087224 */ /* 0x000fe200078e00ff */
[----:B------:R-:W-:-:S02]  /*3240*/  UISETP.NE.AND UP2, UPT, UR5, URZ, UPT ;  /* 0x000000ff0500728c */ /* 0x000fc4000bf45270 */
[----:B---3--:R-:W-:Y:S01]  /*3250*/  ULEA UR8, UR8, UR6, 0x18 ;  /* 0x0000000608087291 */ /* 0x008fe2000f8ec0ff */
[----:B------:R-:W1:Y:S03]  /*3260*/  LDCU UR6, c[0x0][0x38c] ;  /* 0x00007180ff0677ac */ /* 0x000e660008000800 */
[----:B------:R-:W-:Y:S02]  /*3270*/  UIADD3 UR14, UPT, UPT, UR8, 0x4300, URZ ;  /* 0x00004300080e7890 */ /* 0x000fe4000fffe0ff */
[----:B------:R-:W-:-:S03]  /*3280*/  UIADD3 UR15, UPT, UPT, UR8, 0x5b00, URZ ;  /* 0x00005b00080f7890 */ /* 0x000fc6000fffe0ff */
[----:B--2---:R-:W2:Y:S01]  /*3290*/  LDS R2, [UR8+0x110] ;  /* 0x00011008ff027984 */ /* 0x004ea20008000800 */
[----:B------:R-:W-:Y:S02]  /*32a0*/  USHF.R.U32.HI UR14, URZ, 0x4, UR14 ;  /* 0x00000004ff0e7899 */ /* 0x000fe4000801160e */
[----:B------:R-:W-:Y:S02]  /*32b0*/  USHF.R.U32.HI UR15, URZ, 0x4, UR15 ;  /* 0x00000004ff0f7899 */ /* 0x000fe4000801160f */
[----:B------:R-:W-:Y:S02]  /*32c0*/  ULOP3.LUT UR14, UR14, 0x3fff, URZ, 0xc0, !UPT ;  /* 0x00003fff0e0e7892 */ /* 0x000fe4000f8ec0ff */
[----:B------:R-:W-:Y:S02]  /*32d0*/  ULOP3.LUT UR15, UR15, 0x3fff, URZ, 0xc0, !UPT ;  /* 0x00003fff0f0f7892 */ /* 0x000fe4000f8ec0ff */
[----:B------:R-:W-:Y:S02]  /*32e0*/  ULOP3.LUT UR14, UR14, 0x10000, URZ, 0xfc, !UPT ;  /* 0x000100000e0e7892 */ /* 0x000fe4000f8efcff */
[----:B-1----:R-:W-:-:S02]  /*32f0*/  UIADD3 UR6, UPT, UPT, UR6, 0x1f, URZ ;  /* 0x0000001f06067890 */ /* 0x002fc4000fffe0ff */
[----:B------:R-:W-:Y:S02]  /*3300*/  ULOP3.LUT UR15, UR15, 0x10000, URZ, 0xfc, !UPT ;  /* 0x000100000f0f7892 */ /* 0x000fe4000f8efcff */
[----:B------:R-:W-:Y:S01]  /*3310*/  USHF.R.S32.HI UR7, URZ, 0x1f, UR6 ;  /* 0x0000001fff077899 */ /* 0x000fe20008011406 */
[----:B------:R-:W-:Y:S01]  /*3320*/  UMOV UR20, URZ ;  /* 0x000000ff00147c82 */ /* 0x000fe20008000000 */
[----:B------:R-:W-:Y:S02]  /*3330*/  UMOV UR26, 0x0 ;  /* 0x00000000001a7882 */ /* 0x000fe40000000000 */
[----:B------:R-:W-:Y:S01]  /*3340*/  ULEA.HI UR7, UR7, UR6, URZ, 0x5 ;  /* 0x0000000607077291 */ /* 0x000fe2000f8f28ff */
[----:B------:R-:W-:-:S03]  /*3350*/  UMOV UR27, 0x82004a0 ;  /* 0x082004a0001b7882 */ /* 0x000fc60000000000 */
[----:B------:R-:W-:-:S04]  /*3360*/  USHF.R.S32.HI UR7, URZ, 0x5, UR7 ;  /* 0x00000005ff077899 */ /* 0x000fc80008011407 */
[----:B------:R-:W-:-:S04]  /*3370*/  UISETP.LT.AND UP0, UPT, UR7, 0x1, UPT ;  /* 0x000000010700788c */ /* 0x000fc8000bf01270 */
[----:B------:R-:W-:Y:S01]  /*3380*/  USEL UR23, UR7, 0x1, !UP0 ;  /* 0x0000000107177887 */ /* 0x000fe2000c000000 */
[----:B--2---:R-:W-:Y:S02]  /*3390*/  R2UR UR24, R2 ;  /* 0x00000000021872ca */ /* 0x004fe400000e0000 */
[----:B------:R-:W-:-:S13]  /*33a0*/  CS2R R2, SRZ ;  /* 0x0000000000027805 */ /* 0x000fda000001ff00 */
.L_x_73:
[C---:B------:R-:W-:Y:S02]  /*33b0*/  LEA R0, R8.reuse, UR8, 0x3 ;  /* 0x0000000808007c11 */ /* 0x040fe4000f8e18ff */
[----:B------:R-:W-:Y:S02]  /*33c0*/  SHF.L.U32 R5, R3, 0x1f, RZ ;  /* 0x0000001f03057819 */ /* 0x000fe400000006ff */
[----:B------:R-:W-:Y:S02]  /*33d0*/  LEA R4, R8, UR8, 0x4 ;  /* 0x0000000808047c11 */ /* 0x000fe4000f8e20ff */
[----:B------:R-:W1:Y:S02]  /*33e0*/  SYNCS.PHASECHK.TRANS64.TRYWAIT P0, [R0+URZ+0x60], R5 ;  /* 0x00006005000075a7 */ /* 0x000e6400080011ff */
[----:B-1-34-:R-:W-:Y:S05]  /*33f0*/  @!P0 BRA `(.L_x_66) ;  /* 0x0000004800488947 */ /* 0x01afea0003800000 */
.L_x_138:
[----:B-1----:R-:W1:Y:S01]  /*3400*/  LDS.128 R4, [R4+0xf0] ;  /* 0x0000f00004047984 */ /* 0x002e620000000c00 */
[----:B------:R-:W-:Y:S02]  /*3410*/  VIADD R0, R0, 0x70 ;  /* 0x0000007000007836 */ /* 0x000fe40000000000 */
[----:B------:R-:W-:Y:S01]  /*3420*/  VIADD R8, R8, 0x1 ;  /* 0x0000000108087836 */ /* 0x000fe20000000000 */
[----:B------:R-:W-:Y:S01]  /*3430*/  @!PT LDS RZ, [RZ] ;  /* 0x00000000fffff984 */ /* 0x000fe20000000800 */
[----:B------:R-:W-:Y:S01]  /*3440*/  @!PT LDS RZ, [RZ] ;  /* 0x00000000fffff984 */ /* 0x000fe20000000800 */
[----:B------:R-:W-:Y:S01]  /*3450*/  @!PT LDS RZ, [RZ] ;  /* 0x00000000fffff984 */ /* 0x000fe20000000800 */
[----:B------:R-:W-:Y:S01]  /*3460*/  @!PT LDS RZ, [RZ] ;  /* 0x00000000fffff984 */ /* 0x000fe20000000800 */
[----:B------:R2:W-:Y:S06]  /*3470*/  MEMBAR.ALL.CTA ;  /* 0x0000000000007992 */ /* 0x0005ec0000008000 */
[----:B--2---:R-:W2:Y:S01]  /*3480*/  FENCE.VIEW.ASYNC.S ;  /* 0x00000000000073c6 */ /* 0x004ea20000000000 */
[----:B------:R-:W-:-:S04]  /*3490*/  PRMT R0, RZ, 0x654, R0 ;  /* 0x00000654ff007816 */ /* 0x000fc80000000000 */
[----:B--2---:R2:W-:Y:S01]  /*34a0*/  SYNCS.ARRIVE.TRANS64.RED.A1T0 RZ, [R0+URZ], RZ ;  /* 0x000000ff00ff79a7 */ /* 0x0045e200081004ff */
[----:B-1----:R-:W-:Y:S01]  /*34b0*/  LOP3.LUT P1, RZ, R6, 0x1, RZ, 0xc0, !PT ;  /* 0x0000000106ff7812 */ /* 0x002fe2000782c0ff */
[----:B--2---:R-:W-:-:S12]  /*34c0*/  BRA.U UP2, `(.L_x_67) ;  /* 0x0000000102cc7547 */ /* 0x004fd8000b800000 */
[----:B------:R-:W1:Y:S01]  /*34d0*/  LDCU UR6, c[0x0][0x38c] ;  /* 0x00007180ff0677ac */ /* 0x000e620008000800 */
[----:B------:R-:W-:Y:S02]  /*34e0*/  PLOP3.LUT P2, PT, PT, PT, PT, 0x80, 0x8 ;  /* 0x000000000008781c */ /* 0x000fe40003f4f070 */
[----:B------:R-:W-:Y:S01]  /*34f0*/  SHF.L.U32 R5, R9, 0x1f, RZ ;  /* 0x0000001f09057819 */ /* 0x000fe200000006ff */
[----:B------:R-:W-:Y:S02]  /*3500*/  ULEA UR11, UR22, UR8, 0x3 ;  /* 0x00000008160b7291 */ /* 0x000fe4000f8e18ff */
[----:B-1----:R-:W-:-:S06]  /*3510*/  UISETP.GE.AND UP0, UPT, UR6, 0x1, UPT ;  /* 0x000000010600788c */ /* 0x002fcc000bf06270 */
[----:B------:R-:W-:-:S05]  /*3520*/  PLOP3.LUT P0, PT, PT, PT, UP0, 0x80, 0x8 ;  /* 0x000000000008781c */ /* 0x000fca0003f0f008 */
[----:B------:R-:W-:-:S08]  /*3530*/  @UP0 ULEA UR6, UR21, UR8, 0x3 ;  /* 0x0000000815060291 */ /* 0x000fd0000f8e18ff */
[----:B------:R-:W-:-:S04]  /*3540*/  @P0 SHF.L.U32 R0, R2, 0x1f, RZ ;  /* 0x0000001f02000819 */ /* 0x000fc800000006ff */
[----:B------:R1:W2:Y:S01]  /*3550*/  @P0 SYNCS.PHASECHK.TRANS64.TRYWAIT P2, [UR6], R0 ;  /* 0x00000000ff0005a7 */ /* 0x0002a20008041106 */
[----:B------:R-:W3:Y:S02]  /*3560*/  SYNCS.PHASECHK.TRANS64.TRYWAIT P0, [UR11+0xa0], R5 ;  /* 0x0000a005ff0075a7 */ /* 0x000ee4000800110b */
[----:B-123--:R-:W-:Y:S05]  /*3570*/  @!P0 BRA `(.L_x_68) ;  /* 0x0000004400fc8947 */ /* 0x00efea0003800000 */
.L_x_140:
[----:B------:R-:W-:Y:S01]  /*3580*/  UMOV UR19, UR20 ;  /* 0x0000001400137c82 */ /* 0x000fe20008000000 */
[----:B------:R-:W-:Y:S05]  /*3590*/  BRA.U !UP0, `(.L_x_69) ;  /* 0x0000000108887547 */ /* 0x000fea000b800000 */
[----:B------:R-:W-:Y:S02]  /*35a0*/  UIADD3 UR19, UPT, UPT, UR23, UR20, URZ ;  /* 0x0000001417137290 */ /* 0x000fe4000fffe0ff */
[----:B------:R-:W-:Y:S02]  /*35b0*/  ULEA UR10, UR22, UR24, 0x6 ;  /* 0x00000018160a7291 */ /* 0x000fe4000f8e30ff */
[----:B------:R-:W-:Y:S01]  /*35c0*/  UPLOP3.LUT UP3, UPT, UPT, UPT, UPT, 0x40, 0x4 ;  /* 0x000000000004789c */ /* 0x000fe20003f6e870 */
[----:B------:R-:W-:Y:S01]  /*35d0*/  UMOV UR18, UR7 ;  /* 0x0000000700127c82 */ /* 0x000fe20008000000 */
[----:B------:R-:W-:-:S09]  /*35e0*/  UMOV UR17, UR21 ;  /* 0x0000001500117c82 */ /* 0x000fd20008000000 */
.L_x_72:
[----:B--2---:R-:W-:Y:S01]  /*35f0*/  ULEA UR9, UR17, UR8, 0x3 ;  /* 0x0000000811097291 */ /* 0x004fe2000f8e18ff */
[----:B---3--:R-:W-:Y:S11]  /*3600*/  @P2 BRA `(.L_x_70) ;  /* 0x00000000000c2947 */ /* 0x008ff60003800000 */
[----:B-1----:R-:W-:Y:S04]  /*3610*/  SHF.L.U32 R5, R2, 0x1f, RZ ;  /* 0x0000001f02057819 */ /* 0x002fe800000006ff */
[----:B------:R-:W1:Y:S02]  /*3620*/  SYNCS.PHASECHK.TRANS64.TRYWAIT P0, [UR9], R5 ;  /* 0x00000005ff0075a7 */ /* 0x000e640008001109 */
[----:B-1----:R-:W-:Y:S05]  /*3630*/  @!P0 BRA `(.L_x_71) ;  /* 0x0000004400e48947 */ /* 0x002fea0003800000 */
.L_x_70:
[----:B------:R-:W-:Y:S01]  /*3640*/  UISETP.NE.AND UP0, UPT, UR18, 0x1, UPT ;  /* 0x000000011200788c */ /* 0x000fe2000bf05270 */
[----:B------:R-:W-:Y:S01]  /*3650*/  PLOP3.LUT P2, PT, PT, PT, PT, 0x80, 0x8 ;  /* 0x000000000008781c */ /* 0x000fe20003f4f070 */
[----:B------:R-:W-:Y:S02]  /*3660*/  UIADD3 UR21, UPT, UPT, UR17, 0x1, URZ ;  /* 0x0000000111157890 */ /* 0x000fe4000fffe0ff */
[----:B------:R-:W-:Y:S02]  /*3670*/  ULEA UR28, UR17, UR15, 0x7 ;  /* 0x0000000f111c7291 */ /* 0x000fe4000f8e38ff */
[----:B------:R-:W-:Y:S01]  /*3680*/  UISETP.NE.AND UP1, UPT, UR21, 0x3, UPT ;  /* 0x000000031500788c */ /* 0x000fe2000bf25270 */
[----:B------:R-:W-:Y:S01]  /*3690*/  PLOP3.LUT P0, PT, PT, PT, UP0, 0x80, 0x8 ;  /* 0x000000000008781c */ /* 0x000fe20003f0f008 */
[----:B------:R-:W-:Y:S02]  /*36a0*/  ULEA UR30, UR17, UR14, 0x7 ;  /* 0x0000000e111e7291 */ /* 0x000fe4000f8e38ff */
[----:B------:R-:W-:Y:S02]  /*36b0*/  USEL UR16, URZ, 0x1, UP1 ;  /* 0x00000001ff107887 */ /* 0x000fe40008800000 */
[----:B------:R-:W-:Y:S02]  /*36c0*/  USEL UR21, UR21, URZ, UP1 ;  /* 0x000000ff15157287 */ /* 0x000fe40008800000 */
[----:B------:R-:W-:Y:S02]  /*36d0*/  UIADD3 UR9, UPT, UPT, UR9, 0x18, URZ ;  /* 0x0000001809097890 */ /* 0x000fe4000fffe0ff */
[----:B------:R-:W-:Y:S01]  /*36e0*/  @UP0 ULEA UR6, UR21, UR8, 0x3 ;  /* 0x0000000815060291 */ /* 0x000fe2000f8e18ff */
[----:B------:R-:W-:Y:S01]  /*36f0*/  LOP3.LUT R2, R2, UR16, RZ, 0x3c, !PT ;  /* 0x0000001002027c12 */ /* 0x000fe2000f8e3cff */
[----:B------:R-:W-:Y:S01]  /*3700*/  UMOV UR29, 0xc0004010 ;  /* 0xc0004010001d7882 */ /* 0x000fe20000000000 */
[----:B------:R-:W-:Y:S01]  /*3710*/  UMOV UR31, 0xc0004010 ;  /* 0xc0004010001f7882 */ /* 0x000fe20000000000 */
[----:B------:R-:W-:Y:S01]  /*3720*/  UIADD3 UR20, UPT, UPT, UR20, 0x1, URZ ;  /* 0x0000000114147890 */ /* 0x000fe2000fffe0ff */
[----:B-1----:R-:W-:Y:S01]  /*3730*/  @P0 SHF.L.U32 R0, R2, 0x1f, RZ ;  /* 0x0000001f02000819 */ /* 0x002fe200000006ff */
[----:B------:R-:W-:Y:S02]  /*3740*/  UIADD3 UR18, UPT, UPT, UR18, -0x1, URZ ;  /* 0xffffffff12127890 */ /* 0x000fe4000fffe0ff */
[----:B------:R-:W-:Y:S01]  /*3750*/  UISETP.NE.AND UP0, UPT, UR20, UR19, UPT ;  /* 0x000000131400728c */ /* 0x000fe2000bf05270 */
[----:B------:R2:W3:Y:S01]  /*3760*/  @P0 SYNCS.PHASECHK.TRANS64.TRYWAIT P2, [UR6], R0 ;  /* 0x00000000ff0005a7 */ /* 0x0004e20008041106 */
[----:B------:R2:W-:Y:S01]  /*3770*/  UTCIMMA.2CTA gdesc[UR30], gdesc[UR28], tmem[UR10], tmem[UR26], idesc[UR27], UP3 ;  /* 0x00ff1a1c1e0075ea */ /* 0x0005e20009a0010a */
[----:B------:R-:W-:Y:S01]  /*3780*/  UPLOP3.LUT UP3, UPT, UPT, UPT, UPT, 0x80, 0x8 ;  /* 0x000000000008789c */ /* 0x000fe20003f6f070 */
[----:B------:R2:W-:Y:S01]  /*3790*/  UTCBAR.2CTA.MULTICAST [UR9], URZ, UR13 ;  /* 0x000000ff090073e9 */ /* 0x0005e2000820080d */
[----:B------:R-:W-:Y:S04]  /*37a0*/  UMOV UR17, UR21 ;  /* 0x0000001500117c82 */ /* 0x000fe80008000000 */
[----:B------:R-:W-:Y:S05]  /*37b0*/  BRA.U UP0, `(.L_x_72) ;  /* 0xfffffffd008c7547 */ /* 0x000fea000b83ffff */
.L_x_69:
[----:B------:R-:W-:Y:S01]  /*37c0*/  UIADD3 UR11, UPT, UPT, UR11, 0x80, URZ ;  /* 0x000000800b0b7890 */ /* 0x000fe2000fffe0ff */
[----:B------:R-:W-:-:S08]  /*37d0*/  UMOV UR20, UR19 ;  /* 0x0000001300147c82 */ /* 0x000fd00008000000 */
[----:B------:R4:W-:Y:S01]  /*37e0*/  UTCBAR.2CTA.MULTICAST [UR11], URZ, UR12 ;  /* 0x000000ff0b0073e9 */ /* 0x0009e2000820080c */
[----:B------:R-:W-:Y:S02]  /*37f0*/  NOP ;  /* 0x0000000000007918 */ /* 0x000fe40000000000 */
.L_x_67:
[----:B------:R-:W-:Y:S01]  /*3800*/  UIADD3 UR22, UPT, UPT, UR22, 0x1, URZ ;  /* 0x0000000116167890 */ /* 0x000fe2000fffe0ff */
[----:B------:R-:W-:-:S03]  /*3810*/  ISETP.NE.AND P0, PT, R8, 0x2, PT ;  /* 0x000000020800780c */ /* 0x000fc60003f05270 */
[----:B------:R-:W-:Y:S01]  /*3820*/  UISETP.NE.AND UP0, UPT, UR22, 0x4, UPT ;  /* 0x000000041600788c */ /* 0x000fe2000bf05270 */
[----:B-12---:R-:W-:Y:S02]  /*3830*/  SEL R0, RZ, 0x1, P0 ;  /* 0x00000001ff007807 */ /* 0x006fe40000000000 */
[----:B------:R-:W-:Y:S01]  /*3840*/  SEL R8, R8, RZ, P0 ;  /* 0x000000ff08087207 */ /* 0x000fe20000000000 */
[----:B------:R-:W-:Y:S01]  /*3850*/  USEL UR6, URZ, 0x1, UP0 ;  /* 0x00000001ff067887 */ /* 0x000fe20008000000 */
[----:B------:R-:W-:Y:S01]  /*3860*/  LOP3.LUT R3, R3, R0, RZ, 0x3c, !PT ;  /* 0x0000000003037212 */ /* 0x000fe200078e3cff */
[----:B------:R-:W-:-:S04]  /*3870*/  USEL UR22, UR22, URZ, UP0 ;  /* 0x000000ff16167287 */ /* 0x000fc80008000000 */
[----:B------:R-:W-:Y:S01]  /*3880*/  LOP3.LUT R9, R9, UR6, RZ, 0x3c, !PT ;  /* 0x0000000609097c12 */ /* 0x000fe2000f8e3cff */
[----:B------:R-:W-:Y:S07]  /*3890*/  @P1 BRA `(.L_x_73) ;  /* 0xfffffff800c41947 */ /* 0x000fee000383ffff */
[----:B------:R-:W1:Y:S01]  /*38a0*/  S2UR UR6, SR_CgaCtaId ;  /* 0x00000000000679c3 */ /* 0x000e620000008800 */
[----:B------:R-:W-:Y:S01]  /*38b0*/  ELECT P0, URZ, PT ;  /* 0x0000000000ff782f */ /* 0x000fe20003800000 */
[----:B------:R-:W-:Y:S01]  /*38c0*/  HFMA2 R0, -RZ, RZ, 0, 5.9604644775390625e-08 ;  /* 0x00000001ff007431 */ /* 0x000fe200000001ff */
[----:B------:R-:W-:-:S05]  /*38d0*/  UMOV UR7, 0x40 ;  /* 0x0000004000077882 */ /* 0x000fca0000000000 */
[----:B------:R-:W-:Y:S01]  /*38e0*/  UVIRTCOUNT.DEALLOC.SMPOOL 0x80 ;  /* 0x000000800000784c */ /* 0x000fe20000000000 */
[----:B------:R-:W-:Y:S02]  /*38f0*/  UISETP.NE.AND UP0, UPT, UR5, URZ, UPT ;  /* 0x000000ff0500728c */ /* 0x000fe4000bf05270 */
[----:B-1----:R-:W-:-:S09]  /*3900*/  ULEA UR6, UR6, UR7, 0x18 ;  /* 0x0000000706067291 */ /* 0x002fd2000f8ec0ff */
[----:B------:R1:W-:Y:S01]  /*3910*/  @P0 STS.U8 [UR6+0x1c], R0 ;  /* 0x00001c00ff000988 */ /* 0x0003e20008000006 */
[----:B------:R-:W-:Y:S05]  /*3920*/  BRA.U UP0, `(.L_x_74) ;  /* 0x0000000100a07547 */ /* 0x000fea000b800000 */
[----:B------:R-:W-:Y:S01]  /*3930*/  UIADD3 UR5, UPT, UPT, UR8, 0xa0, URZ ;  /* 0x000000a008057890 */ /* 0x000fe2000fffe0ff */
[----:B------:R-:W-:-:S03]  /*3940*/  SHF.L.U32 R3, R9, 0x1f, RZ ;  /* 0x0000001f09037819 */ /* 0x000fc600000006ff */
[----:B------:R-:W-:-:S09]  /*3950*/  ULEA UR7, UR22, UR5, 0x3 ;  /* 0x0000000516077291 */ /* 0x000fd2000f8e18ff */
[----:B------:R-:W2:Y:S02]  /*3960*/  SYNCS.PHASECHK.TRANS64.TRYWAIT P0, [UR7], R3 ;  /* 0x00000003ff0075a7 */ /* 0x000ea40008001107 */
[----:B--2---:R-:W-:Y:S05]  /*3970*/  @!P0 BRA `(.L_x_75) ;  /* 0x00000044002c8947 */ /* 0x004fea0003800000 */
.L_x_143:
        /* <DEDUP_REMOVED lines=9> */
.L_x_145:
        /* <DEDUP_REMOVED lines=9> */
.L_x_147:
[----:B------:R-:W-:-:S04]  /*3aa0*/  UIADD3 UR9, UPT, UPT, UR9, 0x1, URZ ;  /* 0x0000000109097890 */ /* 0x000fc8000fffe0ff */
[----:B------:R-:W-:-:S04]  /*3ab0*/  UISETP.NE.AND UP1, UPT, UR9, 0x4, UPT ;  /* 0x000000040900788c */ /* 0x000fc8000bf25270 */
[----:B------:R-:W-:Y:S02]  /*3ac0*/  USEL UR7, URZ, 0x1, UP1 ;  /* 0x00000001ff077887 */ /* 0x000fe40008800000 */
[----:B------:R-:W-:-:S04]  /*3ad0*/  USEL UR9, UR9, URZ, UP1 ;  /* 0x000000ff09097287 */ /* 0x000fc80008800000 */
[----:B------:R-:W-:Y:S01]  /*3ae0*/  ULEA UR9, UR9, UR5, 0x3 ;  /* 0x0000000509097291 */ /* 0x000fe2000f8e18ff */
[----:B-1----:R-:W-:-:S04]  /*3af0*/  LOP3.LUT R3, R2, UR7, RZ, 0x3c, !PT ;  /* 0x0000000702037c12 */ /* 0x002fc8000f8e3cff */
[----:B------:R-:W-:Y:S01]  /*3b00*/  SHF.L.U32 R3, R3, 0x1f, RZ ;  /* 0x0000001f03037819 */ /* 0x000fe200000006ff */
[----:B------:R-:W-:-:S04]  /*3b10*/  IMAD.U32 R0, RZ, RZ, UR9 ;  /* 0x00000009ff007e24 */ /* 0x000fc8000f8e00ff */
[----:B------:R1:W2:Y:S03]  /*3b20*/  SYNCS.PHASECHK.TRANS64.TRYWAIT P0, [R0+URZ], R3 ;  /* 0x00000003000075a7 */ /* 0x0002a600080011ff */
[----:B--2---:R-:W-:Y:S05]  /*3b30*/  @!P0 NANOSLEEP.SYNCS 0x989680 ;  /* 0x009896800000895d */ /* 0x004fea0003900000 */
[----:B------:R-:W2:Y:S02]  /*3b40*/  @!P0 SYNCS.PHASECHK.TRANS64 P0, [R0+URZ], R3 ;  /* 0x00000003000085a7 */ /* 0x000ea400080010ff */
[----:B--2---:R-:W-:Y:S05]  /*3b50*/  @P0 BRA `(.L_x_78) ;  /* 0x0000000000200947 */ /* 0x004fea0003800000 */
.L_x_79:
[----:B--2---:R2:W1:Y:S02]  /*3b60*/  SYNCS.PHASECHK.TRANS64.TRYWAIT P0, [R0+URZ], R3 ;  /* 0x00000003000075a7 */ /* 0x00446400080011ff */
[----:B-1----:R-:W-:Y:S05]  /*3b70*/  @!P0 NANOSLEEP.SYNCS 0x989680 ;  /* 0x009896800000895d */ /* 0x002fea0003900000 */
[----:B------:R-:W1:Y:S02]  /*3b80*/  @!P0 SYNCS.PHASECHK.TRANS64 P0, [R0+URZ], R3 ;  /* 0x00000003000085a7 */ /* 0x000e6400080010ff */
[----:B-1----:R-:W-:Y:S05]  /*3b90*/  @!P0 BRA `(.L_x_79) ;  /* 0xfffffffc00f08947 */ /* 0x002fea000383ffff */
[----:B------:R-:W-:Y:S05]  /*3ba0*/  BRA `(.L_x_78) ;  /* 0x00000000000c7947 */ /* 0x000fea0003800000 */
.L_x_74:
[----:B------:R-:W-:-:S04]  /*3bb0*/  UIADD3 UR5, UPT, UPT, UR8, 0xe0, URZ ;  /* 0x000000e008057890 */ /* 0x000fc8000fffe0ff */
[----:B------:R-:W-:-:S09]  /*3bc0*/  UPRMT UR5, UR4, 0x654, UR5 ;  /* 0x0000065404057896 */ /* 0x000fd20008000005 */
[----:B------:R-:W-:Y:S03]  /*3bd0*/  SYNCS.ARRIVE.TRANS64.RED.A1T0 RZ, [UR5], RZ ;  /* 0x000000ffffff79a7 */ /* 0x000fe60008100405 */
.L_x_78:
[----:B-12---:R-:W-:Y:S01]  /*3be0*/  SHF.L.U32 R3, RZ, 0x1f, RZ ;  /* 0x0000001fff037819 */ /* 0x006fe200000006ff */
[----:B------:R-:W-:Y:S01]  /*3bf0*/  UIADD3 UR5, UPT, UPT, UR8, 0xe0, URZ ;  /* 0x000000e008057890 */ /* 0x000fe2000fffe0ff */
[----:B------:R-:W-:Y:S02]  /*3c00*/  PLOP3.LUT P0, PT, PT, PT, UP0, 0x80, 0x8 ;  /* 0x000000000008781c */ /* 0x000fe40003f0f008 */
[----:B------:R-:W1:Y:S02]  /*3c10*/  SYNCS.PHASECHK.TRANS64.TRYWAIT P1, [UR8+0xe0], R3 ;  /* 0x0000e003ff0075a7 */ /* 0x000e640008021108 */
[----:B-1----:R-:W-:Y:S09]  /*3c20*/  @!P1 BRA `(.L_x_80) ;  /* 0x0000004000c89947 */ /* 0x002ff20003800000 */
.L_x_149:
[----:B------:R-:W-:Y:S01]  /*3c30*/  @!UP0 UPRMT UR5, UR4, 0x654, UR5 ;  /* 0x0000065404058896 */ /* 0x000fe20008000005 */
[----:B------:R-:W-:Y:S02]  /*3c40*/  UMOV UR8, 0xffff ;  /* 0x0000ffff00087882 */ /* 0x000fe40000000000 */
[----:B------:R-:W-:-:S06]  /*3c50*/  UMOV UR4, 0x1 ;  /* 0x0000000100047882 */ /* 0x000fcc0000000000 */
[----:B------:R-:W-:Y:S01]  /*3c60*/  @!P0 SYNCS.ARRIVE.TRANS64.RED.A1T0 RZ, [UR5], RZ ;  /* 0x000000ffffff89a7 */ /* 0x000fe20008100405 */
[----:B------:R-:W-:Y:S01]  /*3c70*/  NOP ;  /* 0x0000000000007918 */ /* 0x000fe20000000000 */
[----:B-1----:R-:W1:Y:S01]  /*3c80*/  LDS R0, [UR6+0x14] ;  /* 0x00001406ff007984 */ /* 0x002e620008000800 */
[----:B------:R-:W-:-:S04]  /*3c90*/  ULOP3.LUT UR5, UR24, 0xffff, URZ, 0xc0, !UPT ;  /* 0x0000ffff18057892 */ /* 0x000fc8000f8ec0ff */
[----:B------:R-:W-:-:S04]  /*3ca0*/  USHF.R.U32.HI UR5, URZ, 0x5, UR5 ;  /* 0x00000005ff057899 */ /* 0x000fc80008011605 */
[----:B------:R-:W-:Y:S02]  /*3cb0*/  USHF.L.U32 UR8, UR8, UR5, URZ ;  /* 0x0000000508087299 */ /* 0x000fe400080006ff */
[----:B------:R-:W-:-:S04]  /*3cc0*/  USHF.L.U32 UR4, UR4, UR5, URZ ;  /* 0x0000000504047299 */ /* 0x000fc800080006ff */
[----:B-1----:R-:W-:-:S04]  /*3cd0*/  LOP3.LUT R0, R0, UR8, RZ, 0xc0, !PT ;  /* 0x0000000800007c12 */ /* 0x002fc8000f8ec0ff */
[----:B------:R-:W-:-:S13]  /*3ce0*/  ISETP.NE.AND P0, PT, R0, UR8, PT ;  /* 0x0000000800007c0c */ /* 0x000fda000bf05270 */
[----:B------:R-:W-:Y:S05]  /*3cf0*/  @P0 BRA `(.L_x_81) ;  /* 0x0000000000580947 */ /* 0x000fea0003800000 */
[----:B------:R-:W1:Y:S02]  /*3d00*/  LDS R0, [UR6+0x18] ;  /* 0x00001806ff007984 */ /* 0x000e640008000800 */
[----:B-1----:R-:W-:-:S04]  /*3d10*/  LOP3.LUT R0, R0, UR4, RZ, 0xc0, !PT ;  /* 0x0000000400007c12 */ /* 0x002fc8000f8ec0ff */
[----:B------:R-:W-:-:S13]  /*3d20*/  ISETP.NE.AND P0, PT, R0, UR4, PT ;  /* 0x0000000400007c0c */ /* 0x000fda000bf05270 */
[----:B------:R-:W-:Y:S05]  /*3d30*/  @P0 BRA `(.L_x_82) ;  /* 0x00000000003c0947 */ /* 0x000fea0003800000 */
[----:B------:R-:W1:Y:S01]  /*3d40*/  S2R R2, SR_LANEID ;  /* 0x0000000000027919 */ /* 0x000e620000000000 */
[----:B------:R-:W-:Y:S01]  /*3d50*/  ULOP3.LUT UR8, URZ, UR8, URZ, 0x33, !UPT ;  /* 0x00000008ff087292 */ /* 0x000fe2000f8e33ff */
[----:B------:R-:W-:Y:S01]  /*3d60*/  LOP3.LUT R4, RZ, UR4, RZ, 0x33, !PT ;  /* 0x00000004ff047c12 */ /* 0x000fe2000f8e33ff */
[----:B------:R-:W-:Y:S02]  /*3d70*/  VOTEU.ANY UR7, UPT, PT ;  /* 0x0000000000077886 */ /* 0x000fe400038e0100 */
[----:B------:R-:W-:Y:S01]  /*3d80*/  UFLO.U32 UR7, UR7 ;  /* 0x00000007000772bd */ /* 0x000fe200080e0000 */
[----:B------:R-:W2:Y:S01]  /*3d90*/  REDUX UR4, R4 ;  /* 0x00000000040473c4 */ /* 0x000ea20000000000 */
[----:B------:R-:W-:-:S06]  /*3da0*/  IMAD.U32 R0, RZ, RZ, UR8 ;  /* 0x00000008ff007e24 */ /* 0x000fcc000f8e00ff */
[----:B------:R1:W-:Y:S01]  /*3db0*/  UTCATOMSWS.AND URZ, UR8 ;  /* 0x0000000800ff79e3 */ /* 0x0003e20008000000 */
[----:B------:R-:W3:Y:S01]  /*3dc0*/  REDUX UR5, R0 ;  /* 0x00000000000573c4 */ /* 0x000ee20000000000 */
[----:B-1----:R-:W-:Y:S01]  /*3dd0*/  ISETP.EQ.U32.AND P0, PT, R2, UR7, PT ;  /* 0x0000000702007c0c */ /* 0x002fe2000bf02070 */
[----:B--2---:R-:W-:Y:S01]  /*3de0*/  IMAD.U32 R2, RZ, RZ, UR4 ;  /* 0x00000004ff027e24 */ /* 0x004fe2000f8e00ff */
[----:B---3--:R-:W-:-:S11]  /*3df0*/  MOV R3, UR5 ;  /* 0x0000000500037c02 */ /* 0x008fd60008000f00 */
[----:B------:R1:W-:Y:S04]  /*3e00*/  @P0 ATOMS.AND RZ, [UR6+0x14], R3 ;  /* 0x00001403ffff098c */ /* 0x0003e8000a800006 */
[----:B------:R1:W-:Y:S01]  /*3e10*/  @P0 ATOMS.AND RZ, [UR6+0x18], R2 ;  /* 0x00001802ffff098c */ /* 0x0003e2000a800006 */
[----:B------:R-:W-:Y:S05]  /*3e20*/  BRA `(.L_x_83) ;  /* 0x0000000000147947 */ /* 0x000fea0003800000 */
.L_x_82:
[----:B------:R-:W-:Y:S02]  /*3e30*/  MOV R2, 0x3e50 ;  /* 0x00003e5000027802 */ /* 0x000fe40000000f00 */
[----:B---345:R-:W-:Y:S05]  /*3e40*/  CALL.REL.NOINC `($__internal_0_$__cuda_sm10x_tcgen05_guardrail_trap_col_being_dealloced_not_returned_by_alloc) ;  /* 0x00000044001c7944 */ /* 0x038fea0003c00000 */
[----:B------:R-:W-:Y:S05]  /*3e50*/  BRA `(.L_x_83) ;  /* 0x0000000000087947 */ /* 0x000fea0003800000 */
.L_x_81:
[----:B------:R-:W-:Y:S02]  /*3e60*/  MOV R2, 0x3e80 ;  /* 0x00003e8000027802 */ /* 0x000fe40000000f00 */
[----:B---345:R-:W-:Y:S05]  /*3e70*/  CALL.REL.NOINC `($__internal_2_$__cuda_sm10x_tcgen05_guardrail_trap_unallocated_columns_being_dealloced) ;  /* 0x0000004400287944 */ /* 0x038fea0003c00000 */
.L_x_83:
[----:B------:R-:W-:Y:S01]  /*3e80*/  NOP ;  /* 0x0000000000007918 */ /* 0x000fe20000000000 */
[----:B----4-:R-:W-:Y:S05]  /*3e90*/  EXIT ;  /* 0x000000000000794d */ /* 0x010fea0003800000 */
.L_x_54:
[----:B------:R-:W-:-:S09]  /*3ea0*/  UISETP.NE.OR UP5, UPT, UR10, 0x3, !UP5 ;  /* 0x000000030a00788c */ /* 0x000fd2000efa5670 */
[----:B------:R-:W-:Y:S05]  /*3eb0*/  BRA.U UP5, `(.L_x_84) ;  /* 0x0000000d05707547 */ /* 0x000fea000b800000 */
[----:B------:R-:W1:Y:S01]  /*3ec0*/  LDC R0, c[0x0][0xb30] ;  /* 0x0002cc00ff007b82 */ /* 0x000e620000000800 */
[----:B------:R-:W2:Y:S01]  /*3ed0*/  LDCU.64 UR8, c[0x0][0x888] ;  /* 0x00011100ff0877ac */ /* 0x000ea20008000a00 */
[----:B------:R-:W-:Y:S02]  /*3ee0*/  HFMA2 R29, -RZ, RZ, 0, 0 ;  /* 0x00000000ff1d7431 */ /* 0x000fe400000001ff */
[----:B------:R-:W-:Y:S01]  /*3ef0*/  IMAD.MOV.U32 R31, RZ, RZ, 0x1 ;  /* 0x00000001ff1f7424 */ /* 0x000fe200078e00ff */
[----:B------:R-:W-:Y:S01]  /*3f00*/  MOV R23, 0x1000 ;  /* 0x0000100000177802 */ /* 0x000fe20000000f00 */
[----:B------:R-:W3:Y:S01]  /*3f10*/  LDCU.64 UR4, c[0x0][0x890] ;  /* 0x00011200ff0477ac */ /* 0x000ee20008000a00 */
[----:B------:R-:W-:Y:S01]  /*3f20*/  IMAD.MOV.U32 R30, RZ, RZ, RZ ;  /* 0x000000ffff1e7224 */ /* 0x000fe200078e00ff */
[----:B------:R-:W4:Y:S01]  /*3f30*/  LDC R19, c[0x0][0x370] ;  /* 0x0000dc00ff137b82 */ /* 0x000f220000000800 */
[----:B------:R-:W-:Y:S01]  /*3f40*/  UMOV UR7, 0x400 ;  /* 0x0000040000077882 */ /* 0x000fe20000000000 */
[----:B------:R-:W-:-:S02]  /*3f50*/  UPLOP3.LUT UP1, UPT, UPT, UPT, UPT, 0x40, 0x4 ;  /* 0x000000000004789c */ /* 0x000fc40003f2e870 */
[----:B------:R-:W-:-:S04]  /*3f60*/  ULEA UR7, UR37, UR7, 0x18 ;  /* 0x0000000725077291 */ /* 0x000fc8000f8ec0ff */
[----:B------:R-:W4:Y:S01]  /*3f70*/  LDC R2, c[0x0][0xb0c] ;  /* 0x0002c300ff027b82 */ /* 0x000f220000000800 */
[----:B------:R-:W-:Y:S02]  /*3f80*/  UIADD3 UR13, UPT, UPT, UR7, 0x38, URZ ;  /* 0x00000038070d7890 */ /* 0x000fe4000fffe0ff */
[----:B--2---:R-:W-:Y:S02]  /*3f90*/  UISETP.NE.U32.AND UP3, UPT, UR8, URZ, UPT ;  /* 0x000000ff0800728c */ /* 0x004fe4000bf65070 */
[----:B------:R-:W-:Y:S02]  /*3fa0*/  UIADD3 UR25, UPT, UPT, UR7, 0x30, URZ ;  /* 0x0000003007197890 */ /* 0x000fe4000fffe0ff */
[----:B---3--:R-:W-:Y:S01]  /*3fb0*/  UISETP.NE.U32.AND UP4, UPT, UR4, URZ, UPT ;  /* 0x000000ff0400728c */ /* 0x008fe2000bf85070 */
[----:B------:R-:W2:Y:S01]  /*3fc0*/  LDC R18, c[0x0][0xb20] ;  /* 0x0002c800ff127b82 */ /* 0x000ea20000000800 */
[----:B-1----:R-:W-:Y:S01]  /*3fd0*/  ISETP.NE.AND P1, PT, R0, 0x1, PT ;  /* 0x000000010000780c */ /* 0x002fe20003f25270 */
[----:B------:R-:W-:-:S02]  /*3fe0*/  UISETP.NE.AND.EX UP3, UPT, UR9, URZ, UPT, UP3 ;  /* 0x000000ff0900728c */ /* 0x000fc4000bf65330 */
[----:B------:R-:W-:Y:S02]  /*3ff0*/  UPRMT UR13, UR37, 0x654, UR13 ;  /* 0x00000654250d7896 */ /* 0x000fe4000800000d */
[----:B------:R-:W-:Y:S02]  /*4000*/  UISETP.NE.AND.EX UP4, UPT, UR5, URZ, UPT, UP4 ;  /* 0x000000ff0500728c */ /* 0x000fe4000bf85340 */
[----:B------:R-:W1:Y:S08]  /*4010*/  LDC.64 R32, c[0x0][0x348] ;  /* 0x0000d200ff207b82 */ /* 0x000e700000000a00 */
[----:B------:R-:W3:Y:S08]  /*4020*/  LDC.64 R16, c[0x0][0xb10] ;  /* 0x0002c400ff107b82 */ /* 0x000ef00000000a00 */
[----:B------:R-:W1:Y:S08]  /*4030*/  LDC.64 R6, c[0x0][0xb18] ;  /* 0x0002c600ff067b82 */ /* 0x000e700000000a00 */
[----:B------:R-:W1:Y:S08]  /*4040*/  LDC.64 R4, c[0x0][0xb28] ;  /* 0x0002ca00ff047b82 */ /* 0x000e700000000a00 */
[----:B--2-4-:R-:W1:Y:S02]  /*4050*/  LDC R22, c[0x0][0x374] ;  /* 0x0000dd00ff167b82 */ /* 0x014e640000000800 */
.L_x_93:
[C---:B------:R-:W-:Y:S02]  /*4060*/  LEA R0, R30.reuse, UR7, 0x3 ;  /* 0x000000071e007c11 */ /* 0x040fe4000f8e18ff */
[----:B------:R-:W-:Y:S02]  /*4070*/  SHF.L.U32 R3, R29, 0x1f, RZ ;  /* 0x0000001f1d037819 */ /* 0x000fe400000006ff */
[----:B------:R-:W-:Y:S02]  /*4080*/  LEA R24, R30, UR7, 0x4 ;  /* 0x000000071e187c11 */ /* 0x000fe4000f8e20ff */
[----:B--2---:R-:W2:Y:S02]  /*4090*/  SYNCS.PHASECHK.TRANS64.TRYWAIT P0, [R0+URZ+0x60], R3 ;  /* 0x00006003000075a7 */ /* 0x004ea400080011ff */
[----:B--2---:R-:W-:Y:S05]  /*40a0*/  @!P0 BRA `(.L_x_85) ;  /* 0x0000003c00c08947 */ /* 0x004fea0003800000 */
.L_x_150:
[----:B------:R-:W-:Y:S01]  /*40b0*/  ISETP.GE.AND P0, PT, R40, 0x1, PT ;  /* 0x000000012800780c */ /* 0x000fe20003f06270 */
[----:B------:R-:W4:Y:S01]  /*40c0*/  LDS.128 R24, [R24+0xf0] ;  /* 0x0000f00018187984 */ /* 0x000f220000000c00 */
[----:B--2---:R-:W-:Y:S01]  /*40d0*/  VIADD R0, R0, 0x70 ;  /* 0x0000007000007836 */ /* 0x004fe20000000000 */
[----:B------:R-:W-:Y:S01]  /*40e0*/  @!PT LDS RZ, [RZ] ;  /* 0x00000000fffff984 */ /* 0x000fe20000000800 */
[----:B------:R-:W-:Y:S01]  /*40f0*/  @!PT LDS RZ, [RZ] ;  /* 0x00000000fffff984 */ /* 0x000fe20000000800 */
[----:B------:R-:W-:Y:S01]  /*4100*/  @!PT LDS RZ, [RZ] ;  /* 0x00000000fffff984 */ /* 0x000fe20000000800 */
[----:B------:R-:W-:Y:S01]  /*4110*/  @!PT LDS RZ, [RZ] ;  /* 0x00000000fffff984 */ /* 0x000fe20000000800 */
[----:B------:R2:W-:Y:S06]  /*4120*/  MEMBAR.ALL.CTA ;  /* 0x0000000000007992 */ /* 0x0005ec0000008000 */
[----:B--2---:R-:W2:Y:S01]  /*4130*/  FENCE.VIEW.ASYNC.S ;  /* 0x00000000000073c6 */ /* 0x004ea20000000000 */
[----:B------:R-:W-:Y:S04]  /*4140*/  PRMT R0, RZ, 0x654, R0 ;  /* 0x00000654ff007816 */ /* 0x000fe80000000000 */
[----:B--2---:R2:W-:Y:S01]  /*4150*/  SYNCS.ARRIVE.TRANS64.RED.A1T0 RZ, [R0+URZ], RZ ;  /* 0x000000ff00ff79a7 */ /* 0x0045e200081004ff */
[----:B----4-:R-:W-:Y:S11]  /*4160*/  LOP3.LUT P3, RZ, R26, 0x1, RZ, 0xc0, !PT ;  /* 0x000000011aff7812 */ /* 0x010ff6000786c0ff */
[----:B------:R-:W-:Y:S02]  /*4170*/  @!UPT UIADD3 URZ, UPT, UPT, URZ, URZ, URZ ;  /* 0x000000fffffff290 */ /* 0x000fe4000fffe0ff */
[----:B------:R-:W-:Y:S02]  /*4180*/  @P3 MOV R13, R24 ;  /* 0x00000018000d3202 */ /* 0x000fe40000000f00 */
[----:B------:R-:W-:Y:S01]  /*4190*/  @P3 LOP3.LUT R8, R25, 0xffff, RZ, 0xc0, !PT ;  /* 0x0000ffff19083812 */ /* 0x000fe200078ec0ff */
[----:B--2---:R-:W-:Y:S06]  /*41a0*/  @!P0 BRA `(.L_x_86) ;  /* 0x0000000000a48947 */ /* 0x004fec0003800000 */
[----:B-1----:R-:W-:Y:S01]  /*41b0*/  IMAD.HI.U32 R35, R22, R7, RZ ;  /* 0x0000000716237227 */ /* 0x002fe200078e00ff */
[----:B------:R-:W-:Y:S02]  /*41c0*/  ISETP.NE.AND P0, PT, R6, 0x1, PT ;  /* 0x000000010600780c */ /* 0x000fe40003f05270 */
[----:B------:R-:W-:Y:S01]  /*41d0*/  ISETP.NE.AND P2, PT, R40, 0x1, PT ;  /* 0x000000012800780c */ /* 0x000fe20003f45270 */
[----:B---3--:R-:W-:Y:S01]  /*41e0*/  IMAD.HI.U32 R34, R19, R16, RZ ;  /* 0x0000001013227227 */ /* 0x008fe200078e00ff */
[----:B------:R-:W-:Y:S02]  /*41f0*/  SHF.R.U32.HI R35, RZ, R18, R35 ;  /* 0x00000012ff237219 */ /* 0x000fe40000011623 */
[----:B------:R-:W-:Y:S01]  /*4200*/  ISETP.NE.AND P4, PT, R2, 0x1, PT ;  /* 0x000000010200780c */ /* 0x000fe20003f85270 */
[----:B------:R-:W-:Y:S01]  /*4210*/  IMAD.HI.U32 R36, R13, R16, RZ ;  /* 0x000000100d247227 */ /* 0x000fe200078e00ff */
[----:B------:R-:W-:Y:S02]  /*4220*/  SHF.R.U32.HI R34, RZ, R17, R34 ;  /* 0x00000011ff227219 */ /* 0x000fe40000011622 */
[----:B------:R-:W-:Y:S01]  /*4230*/  SEL R3, R22, R35, !P0 ;  /* 0x0000002316037207 */ /* 0x000fe20004000000 */
[C---:B------:R-:W-:Y:S01]  /*4240*/  IMAD.HI.U32 R35, R8.reuse, R7, RZ ;  /* 0x0000000708237227 */ /* 0x040fe200078e00ff */
[----:B------:R-:W-:Y:S02]  /*4250*/  SEL R11, R19, R34, !P4 ;  /* 0x00000022130b7207 */ /* 0x000fe40006000000 */
[----:B------:R-:W-:Y:S01]  /*4260*/  SHF.R.U32.HI R36, RZ, R17, R36 ;  /* 0x00000011ff247219 */ /* 0x000fe20000011624 */
[----:B------:R-:W-:Y:S01]  /*4270*/  IMAD.HI.U32 R38, R3, R4, RZ ;  /* 0x0000000403267227 */ /* 0x000fe200078e00ff */
[----:B------:R-:W-:Y:S03]  /*4280*/  SHF.R.U32.HI R35, RZ, R18, R35 ;  /* 0x00000012ff237219 */ /* 0x000fe60000011623 */
[----:B------:R-:W-:Y:S01]  /*4290*/  IMAD.HI.U32 R34, R11, R4, RZ ;  /* 0x000000040b227227 */ /* 0x000fe200078e00ff */
[----:B------:R-:W-:Y:S02]  /*42a0*/  @P2 SHF.R.U32.HI R3, RZ, R5, R38 ;  /* 0x00000005ff032219 */ /* 0x000fe40000011626 */
[----:B------:R-:W-:Y:S02]  /*42b0*/  SEL R9, R8, R35, !P0 ;  /* 0x0000002308097207 */ /* 0x000fe40004000000 */
[----:B------:R-:W-:Y:S01]  /*42c0*/  @P2 SHF.R.U32.HI R11, RZ, R5, R34 ;  /* 0x00000005ff0b2219 */ /* 0x000fe20000011622 */
[C---:B------:R-:W-:Y:S01]  /*42d0*/  IMAD R10, R40.reuse, R3, RZ ;  /* 0x00000003280a7224 */ /* 0x040fe200078e02ff */
[----:B------:R-:W-:Y:S01]  /*42e0*/  SEL R3, R13, R36, !P4 ;  /* 0x000000240d037207 */ /* 0x000fe20006000000 */
[C---:B------:R-:W-:Y:S03]  /*42f0*/  IMAD.HI.U32 R14, R9.reuse, R4, RZ ;  /* 0x00000004090e7227 */ /* 0x040fe600078e00ff */
[----:B------:R-:W-:Y:S01]  /*4300*/  ISETP.GE.AND P0, PT, R9, R10, PT ;  /* 0x0000000a0900720c */ /* 0x000fe20003f06270 */
[C---:B------:R-:W-:Y:S01]  /*4310*/  IMAD R12, R40.reuse, R11, RZ ;  /* 0x0000000b280c7224 */ /* 0x040fe200078e02ff */
[-C--:B------:R-:W-:Y:S04]  /*4320*/  SHF.R.U32.HI R14, RZ, R5.reuse, R14 ;  /* 0x00000005ff0e7219 */ /* 0x080fe8000001160e */
[----:B------:R-:W-:Y:S02]  /*4330*/  ISETP.GE.OR P0, PT, R3, R12, P0 ;  /* 0x0000000c0300720c */ /* 0x000fe40000706670 */
[----:B------:R-:W-:Y:S05]  /*4340*/  SEL R15, R9, R14, !P2 ;  /* 0x0000000e090f7207 */ /* 0x000fea0005000000 */
[----:B------:R-:W-:Y:S04]  /*4350*/  IMAD.MOV R14, RZ, RZ, -R15 ;  /* 0x000000ffff0e7224 */ /* 0x000fe800078e0a0f */
[----:B------:R-:W-:Y:S02]  /*4360*/  IMAD R14, R40, R14, R9 ;  /* 0x0000000e280e7224 */ /* 0x000fe400078e0209 */
[C---:B------:R-:W-:Y:S05]  /*4370*/  @!P0 IMAD.HI.U32 R10, R3.reuse, R4, RZ ;  /* 0x00000004030a8227 */ /* 0x040fea00078e00ff */
[----:B------:R-:W-:Y:S04]  /*4380*/  @!P0 SHF.R.U32.HI R10, RZ, R5, R10 ;  /* 0x00000005ff0a8219 */ /* 0x000fe8000001160a */
[----:B------:R-:W-:Y:S01]  /*4390*/  @!P0 SEL R0, R3, R10, !P2 ;  /* 0x0000000a03008207 */ /* 0x000fe20005000000 */
[----:B------:R-:W-:Y:S03]  /*43a0*/  IMAD.MOV R10, RZ, RZ, -R3 ;  /* 0x000000ffff0a7224 */ /* 0x000fe600078e0a03 */
[----:B------:R-:W-:Y:S01]  /*43b0*/  @!P0 IADD3 R15, PT, PT, R15, -R0, RZ ;  /* 0x800000000f0f8210 */ /* 0x000fe20007ffe0ff */
[----:B------:R-:W-:Y:S01]  /*43c0*/  @!P0 IMAD R0, R11, R14, R0 ;  /* 0x0000000e0b008224 */ /* 0x000fe200078e0200 */
[----:B------:R-:W-:Y:S01]  /*43d0*/  IADD3 R11, PT, PT, -R9, RZ, RZ ;  /* 0x000000ff090b7210 */ /* 0x000fe20007ffe1ff */
[----:B------:R-:W-:Y:S02]  /*43e0*/  IMAD R13, R2, R10, R13 ;  /* 0x0000000a020d7224 */ /* 0x000fe400078e020d */
[----:B------:R-:W-:Y:S02]  /*43f0*/  @!P0 IMAD R9, R15, R40, R3 ;  /* 0x000000280f098224 */ /* 0x000fe400078e0203 */
[----:B------:R-:W-:Y:S02]  /*4400*/  @!P0 IMAD.MOV.U32 R3, RZ, RZ, R0 ;  /* 0x000000ffff038224 */ /* 0x000fe400078e0000 */
[----:B------:R-:W-:Y:S02]  /*4410*/  IMAD R8, R6, R11, R8 ;  /* 0x0000000b06087224 */ /* 0x000fe400078e0208 */
[----:B------:R-:W-:Y:S02]  /*4420*/  IMAD R13, R3, R2, R13 ;  /* 0x00000002030d7224 */ /* 0x000fe400078e020d */
[----:B------:R-:W-:Y:S02]  /*4430*/  IMAD R8, R9, R6, R8 ;  /* 0x0000000609087224 */ /* 0x000fe400078e0208 */
.L_x_86:
[----:B------:R-:W-:Y:S05]  /*4440*/  BRA.U UP1, `(.L_x_87) ;  /* 0x0000000101107547 */ /* 0x000fea000b800000 */
[----:B------:R-:W-:Y:S04]  /*4450*/  MOV R0, UR6 ;  /* 0x0000000600007c02 */ /* 0x000fe80008000f00 */
[----:B------:R-:W-:Y:S04]  /*4460*/  SHF.L.U32 R3, R0, 0x1f, RZ ;  /* 0x0000001f00037819 */ /* 0x000fe800000006ff */
[----:B------:R-:W2:Y:S02]  /*4470*/  SYNCS.PHASECHK.TRANS64.TRYWAIT P0, [UR7+0x58], R3 ;  /* 0x00005803ff0075a7 */ /* 0x000ea40008001107 */
[----:B--2---:R-:W-:Y:S05]  /*4480*/  @!P0 BRA `(.L_x_88) ;  /* 0x0000003800dc8947 */ /* 0x004fea0003800000 */
.L_x_87:
[----:B------:R-:W-:Y:S02]  /*4490*/  R2UR UR26, R20 ;  /* 0x00000000141a72ca */ /* 0x000fe400000e0000 */
[----:B------:R-:W-:Y:S02]  /*44a0*/  R2UR UR27, R21 ;  /* 0x00000000151b72ca */ /* 0x000fe400000e0000 */
[----:B------:R-:W-:Y:S02]  /*44b0*/  ISETP.NE.U32.AND P2, PT, RZ, UR4, PT ;  /* 0x00000004ff007c0c */ /* 0x000fe4000bf45070 */
[----:B------:R-:W-:Y:S02]  /*44c0*/  SHF.L.U32 R12, R31, 0x1f, RZ ;  /* 0x0000001f1f0c7819 */ /* 0x000fe400000006ff */
[----:B------:R-:W-:Y:S05]  /*44d0*/  ISETP.NE.AND.EX P2, PT, RZ, UR5, PT, P2 ;  /* 0x00000005ff007c0c */ /* 0x000fea000bf45320 */
[----:B------:R-:W-:Y:S02]  /*44e0*/  USHF.L.U32 UR26, UR26, 0x7, URZ ;  /* 0x000000071a1a7899 */ /* 0x000fe400080006ff */
[----:B------:R-:W-:Y:S01]  /*44f0*/  USHF.L.U32 UR27, UR27, 0x6, URZ ;  /* 0x000000061b1b7899 */ /* 0x000fe200080006ff */
[----:B------:R-:W-:Y:S11]  /*4500*/  BRA.U !UP4, `(.L_x_89) ;  /* 0x000000010c347547 */ /* 0x000ff6000b800000 */
[----:B------:R-:W-:Y:S01]  /*4510*/  UPLOP3.LUT UP0, UPT, UPT, UPT, UP3, 0x80, 0x8 ;  /* 0x000000000008789c */ /* 0x000fe20003f0f030 */
[----:B--2---:R-:W-:Y:S02]  /*4520*/  HFMA2 R0, -RZ, RZ, 0, 5.9604644775390625e-08 ;  /* 0x00000001ff007431 */ /* 0x004fe400000001ff */
[----:B------:R-:W-:Y:S03]  /*4530*/  IMAD.MOV.U32 R91, RZ, RZ, 0x1 ;  /* 0x00000001ff5b7424 */ /* 0x000fe600078e00ff */
[----:B------:R-:W-:Y:S05]  /*4540*/  PLOP3.LUT P0, PT, PT, PT, UP0, 0x80, 0x8 ;  /* 0x000000000008781c */ /* 0x000fea0003f0f008 */
[----:B------:R-:W2:Y:S01]  /*4550*/  @UP0 LDCU.64 UR10, c[0x0][0x888] ;  /* 0x00011100ff0a07ac */ /* 0x000ea20008000a00 */
[----:B------:R-:W-:Y:S07]  /*4560*/  @UP0 UIMAD UR8, UR36, UR4, URZ ;  /* 0x00000004240802a4 */ /* 0x000fee000f8e02ff */
[----:B------:R-:W-:Y:S01]  /*4570*/  @!P0 PRMT R91, R0, 0x7610, R91 ;  /* 0x00007610005b8816 */ /* 0x000fe2000000005b */
[----:B--2---:R-:W-:Y:S03]  /*4580*/  @UP0 UIMAD.WIDE UR10, UR8, 0x4, UR10 ;  /* 0x00000004080a08a5 */ /* 0x004fe6000f8e020a */
[----:B------:R-:W2:Y:S03]  /*4590*/  @!UP0 LDCU UR8, c[0x0][0x880] ;  /* 0x00011000ff0887ac */ /* 0x000ea60008000800 */
[----:B------:R-:W-:Y:S01]  /*45a0*/  IMAD.U32 R10, RZ, RZ, UR10 ;  /* 0x0000000aff0a7e24 */ /* 0x000fe2000f8e00ff */
[----:B------:R-:W-:Y:S05]  /*45b0*/  MOV R11, UR11 ;  /* 0x0000000b000b7c02 */ /* 0x000fea0008000f00 */
[----:B-----5:R4:W5:Y:S02]  /*45c0*/  @P0 LDG.E R50, desc[UR46][R10.64] ;  /* 0x0000002e0a320981 */ /* 0x020964000c1e1900 */
[----:B--2-4-:R-:W-:Y:S07]  /*45d0*/  @!P0 IMAD.U32 R50, RZ, RZ, UR8 ;  /* 0x00000008ff328e24 */ /* 0x014fee000f8e00ff */
.L_x_89:
[----:B-----5:R-:W-:Y:S01]  /*45e0*/  @!P2 ISETP.EQ.AND P0, PT, R50, RZ, PT ;  /* 0x000000ff3200a20c */ /* 0x020fe20003f02270 */
[----:B------:R-:W-:Y:S01]  /*45f0*/  @!UPT UIADD3 URZ, UPT, UPT, URZ, URZ, URZ ;  /* 0x000000fffffff290 */ /* 0x000fe2000fffe0ff */
[----:B------:R-:W-:Y:S11]  /*4600*/  @!P2 BRA `(.L_x_90) ;  /* 0x000000000014a947 */ /* 0x000ff60003800000 */
[----:B------:R-:W-:Y:S02]  /*4610*/  LOP3.LUT P2, RZ, R91, 0xff, RZ, 0xc0, !PT ;  /* 0x000000ff5bff7812 */ /* 0x000fe4000784c0ff */
[----:B------:R-:W-:Y:S04]  /*4620*/  PLOP3.LUT P0, PT, PT, PT, UP0, 0x80, 0x8 ;  /* 0x000000000008781c */ /* 0x000fe80003f0f008 */
[----:B------:R-:W-:Y:S07]  /*4630*/  PLOP3.LUT P0, PT, P0, PT, PT, 0x8, 0x80 ;  /* 0x000000000080781c */ /* 0x000fee000070e170 */
[----:B------:R-:W-:Y:S11]  /*4640*/  @P2 ISETP.EQ.AND P0, PT, R50, RZ, PT ;  /* 0x000000ff3200220c */ /* 0x000ff60003f02270 */
[----:B------:R-:W-:Y:S02]  /*4650*/  @!UPT UIADD3 URZ, UPT, UPT, URZ, URZ, URZ ;  /* 0x000000fffffff290 */ /* 0x000fe4000fffe0ff */
.L_x_90:
[----:B------:R-:W4:Y:S01]  /*4660*/  SYNCS.PHASECHK.TRANS64.TRYWAIT P2, [UR7+0x40], R12 ;  /* 0x0000400cff0075a7 */ /* 0x000f220008041107 */
[----:B------:R-:W-:Y:S04]  /*4670*/  ELECT P4, URZ, PT ;  /* 0x0000000000ff782f */ /* 0x000fe80003880000 */
[----:B------:R-:W-:Y:S11]  /*4680*/  PLOP3.LUT P4, PT, P0, P4, PT, 0xf2, 0x2f ;  /* 0x00000000002f781c */ /* 0x000ff60000789e72 */
[----:B------:R-:W-:Y:S02]  /*4690*/  @!UPT UIADD3 URZ, UPT, UPT, URZ, URZ, URZ ;  /* 0x000000fffffff290 */ /* 0x000fe4000fffe0ff */
[----:B-1----:R-:W-:Y:S05]  /*46a0*/  @!P4 IADD3 R21, P0, PT, R32, 0x580, RZ ;  /* 0x000005802015c810 */ /* 0x002fea0007f1e0ff */
[----:B------:R-:W-:Y:S01]  /*46b0*/  @!P4 IMAD.X R20, RZ, RZ, R33, P0 ;  /* 0x000000ffff14c224 */ /* 0x000fe200000e0621 */
[----:B----4-:R-:W-:Y:S07]  /*46c0*/  @!P2 BRA `(.L_x_91) ;  /* 0x000000380064a947 */ /* 0x010fee0003800000 */
.L_x_153:
[----:B------:R-:W4:Y:S01]  /*46d0*/  LDC.64 R14, c[0x0][0xb10] ;  /* 0x0002c400ff0e7b82 */ /* 0x000f220000000a00 */
[----:B------:R-:W-:Y:S01]  /*46e0*/  @!P4 R2UR UR9, R21 ;  /* 0x000000001509c2ca */ /* 0x000fe200000e0000 */
[----:B------:R-:W-:Y:S01]  /*46f0*/  VOTEU.ALL UP1, P4 ;  /* 0x0000000000ff7886 */ /* 0x000fe20002020000 */
[----:B------:R-:W-:Y:S01]  /*4700*/  @!P4 R2UR UR8, R20 ;  /* 0x000000001408c2ca */ /* 0x000fe200000e0000 */
[----:B------:R-:W-:Y:S01]  /*4710*/  VOTEU.ALL UP2, P4 ;  /* 0x0000000000ff7886 */ /* 0x000fe20002040000 */
[----:B------:R-:W-:Y:S03]  /*4720*/  UMOV UR16, 0x0 ;  /* 0x0000000000107882 */ /* 0x000fe60000000000 */
[----:B------:R-:W5:Y:S01]  /*4730*/  LDC.64 R10, c[0x0][0xb18] ;  /* 0x0002c600ff0a7b82 */ /* 0x000f620000000a00 */
[----:B------:R-:W-:Y:S01]  /*4740*/  @!UP1 UIADD3 UR24, UPT, UPT, UR7, 0x200, URZ ;  /* 0x0000020007189890 */ /* 0x000fe2000fffe0ff */
[----:B------:R-:W-:Y:S01]  /*4750*/  @P3 SHF.R.U32.HI R28, RZ, 0x10, R25 ;  /* 0x00000010ff1c3819 */ /* 0x000fe20000011619 */
[----:B------:R-:W-:Y:S01]  /*4760*/  UMOV UR17, 0x10000000 ;  /* 0x1000000000117882 */ /* 0x000fe20000000000 */
[----:B------:R-:W-:Y:S01]  /*4770*/  UMOV UR28, UR36 ;  /* 0x00000024001c7c82 */ /* 0x000fe20008000000 */
[----:B------:R-:W-:Y:S03]  /*4780*/  @!UP1 UIADD3 UR10, UPT, UPT, UR26, 0x40, URZ ;  /* 0x000000401a0a9890 */ /* 0x000fe6000fffe0ff */
[----:B--2---:R-:W2:Y:S01]  /*4790*/  @!P1 LDC R0, c[0x0][0xb20] ;  /* 0x0002c800ff009b82 */ /* 0x004ea20000000800 */
[----:B------:R-:W-:Y:S01]  /*47a0*/  UMOV UR11, UR27 ;  /* 0x0000001b000b7c82 */ /* 0x000fe20008000000 */
[----:B------:R-:W-:Y:S01]  /*47b0*/  IMAD.U32 R20, RZ, RZ, UR9 ;  /* 0x00000009ff147e24 */ /* 0x000fe2000f8e00ff */
[----:B------:R-:W-:Y:S05]  /*47c0*/  UMOV UR9, UR25 ;  /* 0x0000001900097c82 */ /* 0x000fea0008000000 */
[----:B-1----:R-:W1:Y:S01]  /*47d0*/  @!P1 LDC R3, c[0x0][0xb0c] ;  /* 0x0002c300ff039b82 */ /* 0x002e620000000800 */
[----:B------:R-:W-:Y:S01]  /*47e0*/  IMAD.U32 R21, RZ, RZ, UR8 ;  /* 0x00000008ff157e24 */ /* 0x000fe2000f8e00ff */
[----:B------:R-:W-:Y:S01]  /*47f0*/  @!UP1 UIADD3 UR8, UPT, UPT, UR7, 0xa00, URZ ;  /* 0x00000a0007089890 */ /* 0x000fe2000fffe0ff */
[----:B------:R-:W-:Y:S01]  /*4800*/  @!P4 R2UR UR18, R20 ;  /* 0x000000001412c2ca */ /* 0x000fe200000e0000 */
[----:B------:R-:W-:Y:S01]  /*4810*/  VOTEU.ALL UP1, P4 ;  /* 0x0000000000ff7886 */ /* 0x000fe20002020000 */
[----:B------:R-:W-:Y:S01]  /*4820*/  @!P4 IMAD.MOV.U32 R20, RZ, RZ, 0x1000 ;  /* 0x00001000ff14c424 */ /* 0x000fe200078e00ff */
[----:B------:R-:W-:Y:S01]  /*4830*/  @!P4 R2UR UR19, R21 ;  /* 0x000000001513c2ca */ /* 0x000fe200000e0000 */
[----:B------:R-:W-:Y:S01]  /*4840*/  UMOV UR12, UR36 ;  /* 0x00000024000c7c82 */ /* 0x000fe20008000000 */
[----:B------:R-:W-:Y:S01]  /*4850*/  UPRMT UR14, UR37, 0x654, UR25 ;  /* 0x00000654250e7896 */ /* 0x000fe20008000019 */
[----:B------:R-:W-:Y:S10]  /*4860*/  VIADD R30, R30, 0x1 ;  /* 0x000000011e1e7836 */ /* 0x000ff40000000000 */
[----:B------:R1:W-:Y:S02]  /*4870*/  @!UP2 UTMALDG.3D [UR24], [UR18], desc[UR16] ;  /* 0x000010181200a5b4 */ /* 0x0003e40008011000 */
[----:B-1----:R-:W-:Y:S01]  /*4880*/  @!P1 ISETP.NE.AND P2, PT, R3, 0x1, PT ;  /* 0x000000010300980c */ /* 0x002fe20003f45270 */
[C---:B----4-:R-:W-:Y:S01]  /*4890*/  @!P1 IMAD.HI.U32 R14, R13.reuse, R14, RZ ;  /* 0x0000000e0d0e9227 */ /* 0x050fe200078e00ff */
[----:B-----5:R-:W-:Y:S01]  /*48a0*/  @!P1 ISETP.NE.AND P0, PT, R10, 0x1, PT ;  /* 0x000000010a00980c */ /* 0x020fe20003f05270 */
[----:B------:R1:W-:Y:S01]  /*48b0*/  @!UP1 UTMALDG.3D [UR8], [UR18], desc[UR16] ;  /* 0x00001008120095b4 */ /* 0x0003e20008011000 */
[----:B------:R1:W-:Y:S01]  /*48c0*/  @!P4 SYNCS.ARRIVE.TRANS64.RED.A0TR RZ, [UR7+0x30], R20 ;  /* 0x00003014ffffc9a7 */ /* 0x0003e20008300407 */
[C---:B------:R-:W-:Y:S01]  /*48d0*/  @!P1 IMAD.HI.U32 R11, R8.reuse, R11, RZ ;  /* 0x0000000b080b9227 */ /* 0x040fe200078e00ff */
[----:B------:R-:W-:Y:S04]  /*48e0*/  @!P1 SHF.R.U32.HI R14, RZ, R15, R14 ;  /* 0x0000000fff0e9219 */ /* 0x000fe8000001160e */
[----:B--2---:R-:W-:Y:S02]  /*48f0*/  @!P1 SHF.R.U32.HI R9, RZ, R0, R11 ;  /* 0x00000000ff099219 */ /* 0x004fe4000001160b */
[----:B------:R-:W-:Y:S02]  /*4900*/  @!P1 SEL R14, R13, R14, !P2 ;  /* 0x0000000e0d0e9207 */ /* 0x000fe40005000000 */
[----:B------:R-:W-:Y:S05]  /*4910*/  @!P1 SEL R9, R8, R9, !P0 ;  /* 0x0000000908099207 */ /* 0x000fea0004000000 */
[----:B------:R-:W-:Y:S01]  /*4920*/  @!P1 IMAD.IADD R0, R9, 0x1, -R14 ;  /* 0x0000000109009824 */ /* 0x000fe200078e0a0e */
[----:B------:R-:W-:Y:S01]  /*4930*/  SYNCS.ARRIVE.TRANS64.RED.A1T0 RZ, [UR14], RZ ;  /* 0x000000ffffff79a7 */ /* 0x000fe2000810040e */
[----:B------:R-:W-:Y:S02]  /*4940*/  @!P1 IMAD.IADD R9, R14, 0x1, -R9 ;  /* 0x000000010e099824 */ /* 0x000fe400078e0a09 */
[----:B------:R-:W-:Y:S02]  /*4950*/  @!P1 IMAD R13, R0, R3, R13 ;  /* 0x00000003000d9224 */ /* 0x000fe400078e020d */
[----:B------:R-:W-:Y:S01]  /*4960*/  @!P1 IMAD R8, R9, R10, R8 ;  /* 0x0000000a09089224 */ /* 0x000fe200078e0208 */
[----:B------:R-:W2:Y:S02]  /*4970*/  SYNCS.PHASECHK.TRANS64.TRYWAIT P5, [UR7+0x48], R12 ;  /* 0x0000480cff0075a7 */ /* 0x000ea400080a1107 */
[----:B-12---:R-:W-:Y:S05]  /*4980*/  @!P5 BRA `(.L_x_92) ;  /* 0x0000003400ccd947 */ /* 0x006fea0003800000 */
.L_x_155:
[----:B-1----:R-:W-:Y:S01]  /*4990*/  @!P4 IADD3 R3, P0, PT, R32, 0x580, RZ ;  /* 0x000005802003c810 */ /* 0x002fe20007f1e0ff */
[----:B------:R-:W-:Y:S01]  /*49a0*/  VOTEU.ALL UP1, P4 ;  /* 0x0000000000ff7886 */ /* 0x000fe20002020000 */
[----:B------:R-:W-:Y:S01]  /*49b0*/  VOTEU.ALL UP2, P4 ;  /* 0x0000000000ff7886 */ /* 0x000fe20002040000 */
[----:B------:R-:W-:Y:S01]  /*49c0*/  UMOV UR14, 0x0 ;  /* 0x00000000000e7882 */ /* 0x000fe20000000000 */
[----:B------:R-:W-:Y:S01]  /*49d0*/  @!P4 R2UR UR9, R3 ;  /* 0x000000000309c2ca */ /* 0x000fe200000e0000 */
[----:B------:R-:W-:Y:S01]  /*49e0*/  @!P4 IMAD.X R0, RZ, RZ, R33, P0 ;  /* 0x000000ffff00c224 */ /* 0x000fe200000e0621 */
[----:B------:R-:W-:Y:S01]  /*49f0*/  @!UP1 UIADD3 UR17, UPT, UPT, UR7, 0x38, URZ ;  /* 0x0000003807119890 */ /* 0x000fe2000fffe0ff */
[----:B------:R-:W-:Y:S01]  /*4a00*/  ISETP.NE.AND P0, PT, R30, 0x2, PT ;  /* 0x000000021e00780c */ /* 0x000fe20003f05270 */
[----:B------:R-:W-:Y:S01]  /*4a10*/  @!UP1 UIADD3 UR18, UPT, UPT, UR26, 0x20, URZ ;  /* 0x000000201a129890 */ /* 0x000fe2000fffe0ff */
[----:B------:R-:W-:Y:S01]  /*4a20*/  LOP3.LUT R31, R31, 0x1, RZ, 0x3c, !PT ;  /* 0x000000011f1f7812 */ /* 0x000fe200078e3cff */
[----:B------:R-:W-:Y:S01]  /*4a30*/  @!UP1 UIADD3 UR16, UPT, UPT, UR7, 0x1200, URZ ;  /* 0x0000120007109890 */ /* 0x000fe2000fffe0ff */
[----:B------:R-:W-:Y:S01]  /*4a40*/  @!P4 R2UR UR8, R0 ;  /* 0x000000000008c2ca */ /* 0x000fe200000e0000 */
[----:B------:R-:W-:Y:S01]  /*4a50*/  UMOV UR15, 0x10000000 ;  /* 0x10000000000f7882 */ /* 0x000fe20000000000 */
[----:B------:R-:W-:Y:S01]  /*4a60*/  UMOV UR19, UR27 ;  /* 0x0000001b00137c82 */ /* 0x000fe20008000000 */
[----:B------:R-:W-:Y:S01]  /*4a70*/  UMOV UR20, UR36 ;  /* 0x0000002400147c82 */ /* 0x000fe20008000000 */
[----:B------:R-:W-:Y:S01]  /*4a80*/  @!UP1 UIADD3 UR10, UPT, UPT, UR26, 0x60, URZ ;  /* 0x000000601a0a9890 */ /* 0x000fe2000fffe0ff */
[----:B------:R-:W-:Y:S01]  /*4a90*/  SEL R0, RZ, 0x1, P0 ;  /* 0x00000001ff007807 */ /* 0x000fe20000000000 */
[----:B------:R-:W-:Y:S01]  /*4aa0*/  IMAD.U32 R10, RZ, RZ, UR9 ;  /* 0x00000009ff0a7e24 */ /* 0x000fe2000f8e00ff */
[----:B------:R-:W-:Y:S01]  /*4ab0*/  UMOV UR11, UR27 ;  /* 0x0000001b000b7c82 */ /* 0x000fe20008000000 */
[----:B------:R-:W-:Y:S01]  /*4ac0*/  UMOV UR12, UR36 ;  /* 0x00000024000c7c82 */ /* 0x000fe20008000000 */
[----:B------:R-:W-:Y:S01]  /*4ad0*/  UMOV UR9, UR17 ;  /* 0x0000001100097c82 */ /* 0x000fe20008000000 */
[----:B------:R-:W-:Y:S01]  /*4ae0*/  @P3 R2UR UR36, R28 ;  /* 0x000000001c2432ca */ /* 0x000fe200000e0000 */
[----:B------:R-:W-:Y:S01]  /*4af0*/  IMAD.IADD R20, R8, 0x1, R83 ;  /* 0x0000000108147824 */ /* 0x000fe200078e0253 */
[----:B------:R-:W-:Y:S01]  /*4b00*/  @!P4 R2UR UR22, R10 ;  /* 0x000000000a16c2ca */ /* 0x000fe200000e0000 */
[----:B------:R-:W-:Y:S01]  /*4b10*/  IMAD.U32 R11, RZ, RZ, UR8 ;  /* 0x00000008ff0b7e24 */ /* 0x000fe2000f8e00ff */
[----:B------:R-:W-:Y:S01]  /*4b20*/  @!UP1 UIADD3 UR8, UPT, UPT, UR7, 0x1a00, URZ ;  /* 0x00001a0007089890 */ /* 0x000fe2000fffe0ff */
[----:B------:R-:W-:Y:S01]  /*4b30*/  LOP3.LUT R29, R29, R0, RZ, 0x3c, !PT ;  /* 0x000000001d1d7212 */ /* 0x000fe200078e3cff */
[----:B------:R-:W-:Y:S01]  /*4b40*/  VOTEU.ALL UP1, P4 ;  /* 0x0000000000ff7886 */ /* 0x000fe20002020000 */
[----:B------:R-:W-:Y:S01]  /*4b50*/  IMAD.IADD R21, R13, 0x1, R90 ;  /* 0x000000010d157824 */ /* 0x000fe200078e025a */
[----:B------:R-:W-:Y:S02]  /*4b60*/  @!P4 R2UR UR23, R11 ;  /* 0x000000000b17c2ca */ /* 0x000fe400000e0000 */
[----:B------:R-:W-:Y:S11]  /*4b70*/  SEL R30, R30, RZ, P0 ;  /* 0x000000ff1e1e7207 */ /* 0x000ff60000000000 */
[----:B------:R2:W-:Y:S01]  /*4b80*/  @!UP2 UTMALDG.3D [UR16], [UR22], desc[UR14] ;  /* 0x00000e101600a5b4 */ /* 0x0005e20008011000 */
[----:B------:R2:W-:Y:S01]  /*4b90*/  @!UP1 UTMALDG.3D [UR8], [UR22], desc[UR14] ;  /* 0x00000e08160095b4 */ /* 0x0005e20008011000 */
[----:B------:R2:W-:Y:S01]  /*4ba0*/  @!P4 SYNCS.ARRIVE.TRANS64.RED.A0TR RZ, [UR7+0x38], R23 ;  /* 0x00003817ffffc9a7 */ /* 0x0005e20008300407 */
[----:B------:R-:W-:Y:S01]  /*4bb0*/  UPLOP3.LUT UP1, UPT, UPT, UPT, UPT, 0x80, 0x8 ;  /* 0x000000000008789c */ /* 0x000fe20003f2f070 */
[----:B------:R-:W-:Y:S01]  /*4bc0*/  SYNCS.ARRIVE.TRANS64.RED.A1T0 RZ, [UR13], RZ ;  /* 0x000000ffffff79a7 */ /* 0x000fe2000810040d */
[----:B------:R-:W-:Y:S09]  /*4bd0*/  @P3 BRA `(.L_x_93) ;  /* 0xfffffff400203947 */ /* 0x000ff2000383ffff */
[----:B------:R-:W-:-:S04]  /*4be0*/  SHF.L.U32 R3, R31, 0x1f, RZ ;  /* 0x0000001f1f037819 */ /* 0x000fc800000006ff */
[----:B------:R-:W1:Y:S02]  /*4bf0*/  SYNCS.PHASECHK.TRANS64.TRYWAIT P0, [UR7+0x40], R3 ;  /* 0x00004003ff0075a7 */ /* 0x000e640008001107 */
[----:B-1----:R-:W-:Y:S05]  /*4c00*/  @!P0 BRA `(.L_x_94) ;  /* 0x0000003400448947 */ /* 0x002fea0003800000 */
.L_x_157:
[----:B-1----:R-:W-:-:S07]  /*4c10*/  MOV R0, UR7 ;  /* 0x0000000700007c02 */ /* 0x002fce0008000f00 */
.L_x_95:
[----:B-1----:R-:W-:-:S04]  /*4c20*/  SHF.L.U32 R3, R31, 0x1f, RZ ;  /* 0x0000001f1f037819 */ /* 0x002fc800000006ff */
[----:B------:R1:W4:Y:S03]  /*4c30*/  SYNCS.PHASECHK.TRANS64.TRYWAIT P0, [R0+URZ+0x48], R3 ;  /* 0x00004803000075a7 */ /* 0x00032600080011ff */
[----:B----4-:R-:W-:Y:S05]  /*4c40*/  @!P0 NANOSLEEP.SYNCS 0x989680 ;  /* 0x009896800000895d */ /* 0x010fea0003900000 */
[----:B------:R-:W4:Y:S02]  /*4c50*/  @!P0 SYNCS.PHASECHK.TRANS64 P0, [R0+URZ+0x48], R3 ;  /* 0x00004803000085a7 */ /* 0x000f2400080010ff */
[----:B--2-4-:R-:W-:Y:S05]  /*4c60*/  @P0 EXIT ;  /* 0x000000000000094d */ /* 0x014fea0003800000 */
[----:B------:R-:W-:Y:S05]  /*4c70*/  BRA `(.L_x_95) ;  /* 0xfffffffc00e87947 */ /* 0x000fea000383ffff */
.L_x_84:
[----:B------:R-:W-:-:S06]  /*4c80*/  UISETP.GE.AND UP1, UPT, UR10, 0x4, UPT ;  /* 0x000000040a00788c */ /* 0x000fcc000bf26270 */
[----:B------:R-:W-:-:S13]  /*4c90*/  PLOP3.LUT P0, PT, PT, PT, UP1, 0x80, 0x8 ;  /* 0x000000000008781c */ /* 0x000fda0003f0f018 */
[----:B------:R-:W-:Y:S05]  /*4ca0*/  @!P0 EXIT ;  /* 0x000000000000894d */ /* 0x000fea0003800000 */
[----:B------:R-:W-:Y:S01]  /*4cb0*/  BAR.SYNC.DEFER_BLOCKING 0x6, 0xa0 ;  /* 0x0182800000007b1d */ /* 0x000fe20000010000 */
[C---:B------:R-:W-:Y:S01]  /*4cc0*/  IMAD.SHL.U32 R96, R108.reuse, 0x20, RZ ;  /* 0x000000206c607824 */ /* 0x040fe200078e00ff */
[----:B------:R-:W-:Y:S01]  /*4cd0*/  CS2R R104, SRZ ;  /* 0x0000000000687805 */ /* 0x000fe2000001ff00 */
[C---:B------:R-:W-:Y:S02]  /*4ce0*/  IMAD.SHL.U32 R4, R97.reuse, 0x200000, RZ ;  /* 0x0020000061047824 */ /* 0x040fe400078e00ff */
[C---:B------:R-:W-:Y:S01]  /*4cf0*/  IMAD.SHL.U32 R2, R108.reuse, 0x4, RZ ;  /* 0x000000046c027824 */ /* 0x040fe200078e00ff */
[----:B------:R-:W-:Y:S02]  /*4d00*/  UMOV UR49, 0x400 ;  /* 0x0000040000317882 */ /* 0x000fe40000000000 */
[----:B------:R-:W1:Y:S01]  /*4d10*/  LDC R93, c[0x0][0x370] ;  /* 0x0000dc00ff5d7b82 */ /* 0x000e620000000800 */
[----:B------:R-:W-:Y:S01]  /*4d20*/  ULEA UR49, UR37, UR49, 0x18 ;  /* 0x0000003125317291 */ /* 0x000fe2000f8ec0ff */
[----:B------:R-:W-:Y:S01]  /*4d30*/  IMAD.U32 R47, R108, 0x10000, RZ ;  /* 0x000100006c2f7824 */ /* 0x000fe200078e00ff */
[C---:B------:R-:W-:Y:S01]  /*4d40*/  LOP3.LUT R3, R96.reuse, 0x80, RZ, 0xc0, !PT ;  /* 0x0000008060037812 */ /* 0x040fe200078ec0ff */
[----:B------:R-:W-:Y:S01]  /*4d50*/  IMAD.SHL.U32 R6, R97, 0x400, RZ ;  /* 0x0000040061067824 */ /* 0x000fe200078e00ff */
[----:B------:R-:W-:Y:S01]  /*4d60*/  LOP3.LUT R95, R96, 0xb60, RZ, 0xc0, !PT ;  /* 0x00000b60605f7812 */ /* 0x000fe200078ec0ff */
[----:B------:R-:W-:Y:S01]  /*4d70*/  UIADD3 UR4, UPT, UPT, UR49, 0x2200, URZ ;  /* 0x0000220031047890 */ /* 0x000fe2000fffe0ff */
[----:B------:R-:W-:Y:S01]  /*4d80*/  LOP3.LUT R4, R4, 0x200000, RZ, 0xc0, !PT ;  /* 0x0020000004047812 */ /* 0x000fe200078ec0ff */
[----:B------:R-:W2:Y:S01]  /*4d90*/  LDC R42, c[0x0][0xb0c] ;  /* 0x0002c300ff2a7b82 */ /* 0x000ea20000000800 */
[----:B------:R-:W-:Y:S01]  /*4da0*/  LOP3.LUT R2, R3, 0x10, R2, 0xf8, !PT ;  /* 0x0000001003027812 */ /* 0x000fe200078ef802 */
[----:B------:R-:W-:Y:S01]  /*4db0*/  IMAD.MOV.U32 R44, RZ, RZ, RZ ;  /* 0x000000ffff2c7224 */ /* 0x000fe200078e00ff */
[----:B------:R-:W-:Y:S01]  /*4dc0*/  LOP3.LUT R95, R95, 0x400, R6, 0xf8, !PT ;  /* 0x000004005f5f7812 */ /* 0x000fe200078ef806 */
[----:B------:R-:W-:Y:S01]  /*4dd0*/  IMAD.MOV.U32 R106, RZ, RZ, RZ ;  /* 0x000000ffff6a7224 */ /* 0x000fe200078e00ff */
[----:B------:R-:W-:Y:S01]  /*4de0*/  LOP3.LUT R47, R4, 0x400000, R47, 0xf8, !PT ;  /* 0x00400000042f7812 */ /* 0x000fe200078ef82f */
[----:B------:R-:W-:Y:S01]  /*4df0*/  IMAD.MOV.U32 R111, RZ, RZ, RZ ;  /* 0x000000ffff6f7224 */ /* 0x000fe200078e00ff */
[----:B------:R-:W-:Y:S01]  /*4e00*/  LOP3.LUT P0, RZ, R96, 0x80, RZ, 0xc0, !PT ;  /* 0x0000008060ff7812 */ /* 0x000fe2000780c0ff */
[----:B------:R-:W3:Y:S01]  /*4e10*/  LDC R92, c[0x0][0xb20] ;  /* 0x0002c800ff5c7b82 */ /* 0x000ee20000000800 */
[----:B------:R-:W4:Y:S01]  /*4e20*/  LDS R0, [UR49+0x110] ;  /* 0x00011031ff007984 */ /* 0x000f220008000800 */
[----:B------:R-:W-:Y:S01]  /*4e30*/  LOP3.LUT R95, R95, R2, RZ, 0xfc, !PT ;  /* 0x000000025f5f7212 */ /* 0x000fe200078efcff */
[----:B------:R-:W-:Y:S01]  /*4e40*/  IMAD.MOV.U32 R99, RZ, RZ, RZ ;  /* 0x000000ffff637224 */ /* 0x000fe200078e00ff */
[----:B------:R-:W-:Y:S01]  /*4e50*/  P2R R2, PR, RZ, 0x1 ;  /* 0x00000001ff027803 */ /* 0x000fe20000000000 */
[----:B------:R-:W-:Y:S01]  /*4e60*/  IMAD.U32 R107, RZ, RZ, UR4 ;  /* 0x00000004ff6b7e24 */ /* 0x000fe2000f8e00ff */
[----:B------:R-:W-:Y:S01]  /*4e70*/  LOP3.LUT R108, R108, 0x60, RZ, 0xc0, !PT ;  /* 0x000000606c6c7812 */ /* 0x000fe200078ec0ff */
[----:B------:R-:W1:Y:S01]  /*4e80*/  LDCU.64 UR52, c[0x0][0x348] ;  /* 0x00006900ff3477ac */ /* 0x000e620008000a00 */
[----:B------:R-:W1:Y:S01]  /*4e90*/  LDC R41, c[0x0][0xb30] ;  /* 0x0002cc00ff297b82 */ /* 0x000e620000000800 */
[----:B------:R-:W1:Y:S01]  /*4ea0*/  LDCU.64 UR38, c[0x0][0x888] ;  /* 0x00011100ff2677ac */ /* 0x000e620008000a00 */
[----:B------:R-:W1:Y:S06]  /*4eb0*/  LDCU.64 UR44, c[0x0][0x890] ;  /* 0x00011200ff2c77ac */ /* 0x000e6c0008000a00 */
[----:B------:R-:W1:Y:S01]  /*4ec0*/  LDC.64 R88, c[0x0][0xb10] ;  /* 0x0002c400ff587b82 */ /* 0x000e620000000a00 */
[----:B------:R-:W-:-:S07]  /*4ed0*/  UIADD3 UR48, UPT, UPT, UR49, 0x200, URZ ;  /* 0x0000020031307890 */ /* 0x000fce000fffe0ff */
[----:B------:R-:W1:Y:S08]  /*4ee0*/  LDC.64 R38, c[0x0][0xb18] ;  /* 0x0002c600ff267b82 */ /* 0x000e700000000a00 */
[----:B------:R-:W1:Y:S08]  /*4ef0*/  LDC.64 R36, c[0x0][0xb28] ;  /* 0x0002ca00ff247b82 */ /* 0x000e700000000a00 */
[----:B------:R-:W1:Y:S01]  /*4f00*/  LDC.64 R86, c[0x0][0x8b0] ;  /* 0x00022c00ff567b82 */ /* 0x000e620000000a00 */
[----:B----4-:R-:W-:-:S07]  /*4f10*/  IMAD.IADD R47, R0, 0x1, R47 ;  /* 0x00000001002f7824 */ /* 0x010fce00078e022f */
[----:B------:R-:W4:Y:S08]  /*4f20*/  LDC.64 R84, c[0x0][0x8a8] ;  /* 0x00022a00ff547b82 */ /* 0x000f300000000a00 */
[----:B--23--:R-:W1:Y:S02]  /*4f30*/  LDC R94, c[0x0][0x374] ;  /* 0x0000dd00ff5e7b82 */ /* 0x00ce640000000800 */
.L_x_121:
[----:B------:R-:W-:Y:S02]  /*4f40*/  LEA R0, R111, UR49, 0x3 ;  /* 0x000000316f007c11 */ /* 0x000fe4000f8e18ff */
[----:B------:R-:W-:Y:S02]  /*4f50*/  SHF.L.U32 R3, R105, 0x1f, RZ ;  /* 0x0000001f69037819 */ /* 0x000fe400000006ff */
[----:B------:R-:W-:Y:S02]  /*4f60*/  LEA R16, R111, UR49, 0x4 ;  /* 0x000000316f107c11 */ /* 0x000fe4000f8e20ff */
[----:B------:R-:W2:Y:S02]  /*4f70*/  SYNCS.PHASECHK.TRANS64.TRYWAIT P0, [R0+URZ+0x60], R3 ;  /* 0x00006003000075a7 */ /* 0x000ea400080011ff */
[----:B-12---:R-:W-:Y:S05]  /*4f80*/  @!P0 BRA `(.L_x_96) ;  /* 0x00000030007c8947 */ /* 0x006fea0003800000 */
.L_x_158:
[----:B------:R-:W3:Y:S01]  /*4f90*/  LDC.64 R12, c[0x0][0xb10] ;  /* 0x0002c400ff0c7b82 */ /* 0x000ee20000000a00 */
[----:B------:R-:W4:Y:S01]  /*4fa0*/  LDS.128 R16, [R16+0xf0] ;  /* 0x0000f00010107984 */ /* 0x000f220000000c00 */
[----:B-1----:R-:W-:Y:S01]  /*4fb0*/  ISETP.NE.AND P1, PT, R41, 0x1, PT ;  /* 0x000000012900780c */ /* 0x002fe20003f25270 */
[----:B--2---:R-:W-:Y:S01]  /*4fc0*/  VIADD R0, R0, 0x70 ;  /* 0x0000007000007836 */ /* 0x004fe20000000000 */
[----:B------:R-:W-:Y:S04]  /*4fd0*/  ISETP.GE.AND P0, PT, R40, 0x1, PT ;  /* 0x000000012800780c */ /* 0x000fe80003f06270 */
[----:B------:R-:W1:Y:S01]  /*4fe0*/  LDC.64 R10, c[0x0][0xb18] ;  /* 0x0002c600ff0a7b82 */ /* 0x000e620000000a00 */
[----:B------:R-:W-:Y:S01]  /*4ff0*/  PRMT R0, RZ, 0x654, R0 ;  /* 0x00000654ff007816 */ /* 0x000fe20000000000 */
[----:B------:R-:W-:Y:S01]  /*5000*/  @!PT LDS RZ, [RZ] ;  /* 0x00000000fffff984 */ /* 0x000fe20000000800 */
[----:B------:R-:W-:Y:S01]  /*5010*/  @!PT LDS RZ, [RZ] ;  /* 0x00000000fffff984 */ /* 0x000fe20000000800 */
[----:B------:R-:W-:Y:S01]  /*5020*/  @!PT LDS RZ, [RZ] ;  /* 0x00000000fffff984 */ /* 0x000fe20000000800 */
[----:B------:R-:W-:Y:S01]  /*5030*/  @!PT LDS RZ, [RZ] ;  /* 0x00000000fffff984 */ /* 0x000fe20000000800 */
[----:B------:R2:W-:Y:S06]  /*5040*/  MEMBAR.ALL.CTA ;  /* 0x0000000000007992 */ /* 0x0005ec0000008000 */
[----:B--2---:R-:W2:Y:S01]  /*5050*/  FENCE.VIEW.ASYNC.S ;  /* 0x00000000000073c6 */ /* 0x004ea20000000000 */
[----:B------:R-:W1:Y:S08]  /*5060*/  @!P1 LDC R14, c[0x0][0xb20] ;  /* 0x0002c800ff0e9b82 */ /* 0x000e700000000800 */
[----:B------:R-:W1:Y:S01]  /*5070*/  @!P1 LDC R9, c[0x0][0xb0c] ;  /* 0x0002c300ff099b82 */ /* 0x000e620000000800 */
[----:B--2---:R2:W-:Y:S01]  /*5080*/  SYNCS.ARRIVE.TRANS64.RED.A1T0 RZ, [R0+URZ], RZ ;  /* 0x000000ff00ff79a7 */ /* 0x0045e200081004ff */
[----:B----4-:R-:W-:Y:S04]  /*5090*/  LOP3.LUT P4, RZ, R18, 0x1, RZ, 0xc0, !PT ;  /* 0x0000000112ff7812 */ /* 0x010fe8000788c0ff */
[----:B------:R-:W-:Y:S09]  /*50a0*/  P2R R109, PR, RZ, 0x10 ;  /* 0x00000010ff6d7803 */ /* 0x000ff20000000000 */
[----:B------:R-:W-:Y:S02]  /*50b0*/  @P4 MOV R45, R16 ;  /* 0x00000010002d4202 */ /* 0x000fe40000000f00 */
[----:B------:R-:W-:Y:S01]  /*50c0*/  @P4 LOP3.LUT R43, R17, 0xffff, RZ, 0xc0, !PT ;  /* 0x0000ffff112b4812 */ /* 0x000fe200078ec0ff */
[----:B--23--:R-:W-:Y:S06]  /*50d0*/  @!P0 BRA `(.L_x_97) ;  /* 0x0000000000a48947 */ /* 0x00cfec0003800000 */
[----:B------:R-:W-:Y:S01]  /*50e0*/  IMAD.HI.U32 R23, R94, R39, RZ ;  /* 0x000000275e177227 */ /* 0x000fe200078e00ff */
[----:B------:R-:W-:Y:S02]  /*50f0*/  ISETP.NE.AND P0, PT, R38, 0x1, PT ;  /* 0x000000012600780c */ /* 0x000fe40003f05270 */
[----:B------:R-:W-:Y:S01]  /*5100*/  ISETP.NE.AND P2, PT, R40, 0x1, PT ;  /* 0x000000012800780c */ /* 0x000fe20003f45270 */
[----:B------:R-:W-:Y:S01]  /*5110*/  IMAD.HI.U32 R22, R93, R88, RZ ;  /* 0x000000585d167227 */ /* 0x000fe200078e00ff */
[----:B------:R-:W-:Y:S02]  /*5120*/  SHF.R.U32.HI R23, RZ, R92, R23 ;  /* 0x0000005cff177219 */ /* 0x000fe40000011617 */
[----:B------:R-:W-:Y:S01]  /*5130*/  ISETP.NE.AND P3, PT, R42, 0x1, PT ;  /* 0x000000012a00780c */ /* 0x000fe20003f65270 */
[----:B------:R-:W-:Y:S01]  /*5140*/  IMAD.HI.U32 R26, R45, R88, RZ ;  /* 0x000000582d1a7227 */ /* 0x000fe200078e00ff */
[----:B------:R-:W-:Y:S02]  /*5150*/  SHF.R.U32.HI R22, RZ, R89, R22 ;  /* 0x00000059ff167219 */ /* 0x000fe40000011616 */
[----:B------:R-:W-:Y:S01]  /*5160*/  SEL R3, R94, R23, !P0 ;  /* 0x000000175e037207 */ /* 0x000fe20004000000 */
[----:B------:R-:W-:Y:S01]  /*5170*/  IMAD.HI.U32 R23, R43, R39, RZ ;  /* 0x000000272b177227 */ /* 0x000fe200078e00ff */
[----:B------:R-:W-:Y:S02]  /*5180*/  SEL R7, R93, R22, !P3 ;  /* 0x000000165d077207 */ /* 0x000fe40005800000 */
[----:B------:R-:W-:Y:S01]  /*5190*/  SHF.R.U32.HI R26, RZ, R89, R26 ;  /* 0x00000059ff1a7219 */ /* 0x000fe2000001161a */
[-C--:B------:R-:W-:Y:S04]  /*51a0*/  IMAD.HI.U32 R22, R3, R36.reuse, RZ ;  /* 0x0000002403167227 */ /* 0x080fe800078e00ff */
[----:B------:R-:W-:Y:S01]  /*51b0*/  IMAD.HI.U32 R24, R7, R36, RZ ;  /* 0x0000002407187227 */ /* 0x000fe200078e00ff */
[-C--:B------:R-:W-:Y:S02]  /*51c0*/  @P2 SHF.R.U32.HI R3, RZ, R37.reuse, R22 ;  /* 0x00000025ff032219 */ /* 0x080fe40000011616 */
[----:B------:R-:W-:Y:S02]  /*51d0*/  SHF.R.U32.HI R22, RZ, R92, R23 ;  /* 0x0000005cff167219 */ /* 0x000fe40000011617 */
[----:B------:R-:W-:Y:S01]  /*51e0*/  @P2 SHF.R.U32.HI R7, RZ, R37, R24 ;  /* 0x00000025ff072219 */ /* 0x000fe20000011618 */
[C---:B------:R-:W-:Y:S01]  /*51f0*/  IMAD R2, R40.reuse, R3, RZ ;  /* 0x0000000328027224 */ /* 0x040fe200078e02ff */
[----:B------:R-:W-:Y:S02]  /*5200*/  SEL R5, R43, R22, !P0 ;  /* 0x000000162b057207 */ /* 0x000fe40004000000 */
[----:B------:R-:W-:Y:S01]  /*5210*/  SEL R3, R45, R26, !P3 ;  /* 0x0000001a2d037207 */ /* 0x000fe20005800000 */
[----:B------:R-:W-:Y:S01]  /*5220*/  IMAD R4, R40, R7, RZ ;  /* 0x0000000728047224 */ /* 0x000fe200078e02ff */
[C---:B------:R-:W-:Y:S01]  /*5230*/  ISETP.GE.AND P0, PT, R5.reuse, R2, PT ;  /* 0x000000020500720c */ /* 0x040fe20003f06270 */
[----:B------:R-:W-:Y:S03]  /*5240*/  IMAD.HI.U32 R6, R5, R36, RZ ;  /* 0x0000002405067227 */ /* 0x000fe600078e00ff */
[----:B------:R-:W-:Y:S01]  /*5250*/  ISETP.GE.OR P0, PT, R3, R4, P0 ;  /* 0x000000040300720c */ /* 0x000fe20000706670 */
[----:B------:R-:W-:Y:S01]  /*5260*/  IMAD.MOV R4, RZ, RZ, -R3 ;  /* 0x000000ffff047224 */ /* 0x000fe200078e0a03 */
[-C--:B------:R-:W-:Y:S03]  /*5270*/  SHF.R.U32.HI R6, RZ, R37.reuse, R6 ;  /* 0x00000025ff067219 */ /* 0x080fe60000011606 */
[----:B------:R-:W-:Y:S01]  /*5280*/  IMAD R45, R42, R4, R45 ;  /* 0x000000042a2d7224 */ /* 0x000fe200078e022d */
[----:B------:R-:W-:Y:S05]  /*5290*/  SEL R15, R5, R6, !P2 ;  /* 0x00000006050f7207 */ /* 0x000fea0005000000 */
[----:B------:R-:W-:Y:S02]  /*52a0*/  IMAD.MOV R6, RZ, RZ, -R15 ;  /* 0x000000ffff067224 */ /* 0x000fe400078e0a0f */
[C---:B------:R-:W-:Y:S04]  /*52b0*/  @!P0 IMAD.HI.U32 R2, R3.reuse, R36, RZ ;  /* 0x0000002403028227 */ /* 0x040fe800078e00ff */
[----:B------:R-:W-:Y:S01]  /*52c0*/  IMAD R6, R40, R6, R5 ;  /* 0x0000000628067224 */ /* 0x000fe200078e0205 */
[----:B------:R-:W-:Y:S04]  /*52d0*/  @!P0 SHF.R.U32.HI R2, RZ, R37, R2 ;  /* 0x00000025ff028219 */ /* 0x000fe80000011602 */
[----:B------:R-:W-:Y:S02]  /*52e0*/  @!P0 SEL R0, R3, R2, !P2 ;  /* 0x0000000203008207 */ /* 0x000fe40005000000 */
[----:B------:R-:W-:Y:S02]  /*52f0*/  IADD3 R2, PT, PT, -R5, RZ, RZ ;  /* 0x000000ff05027210 */ /* 0x000fe40007ffe1ff */
[----:B------:R-:W-:Y:S01]  /*5300*/  @!P0 IADD3 R8, PT, PT, R15, -R0, RZ ;  /* 0x800000000f088210 */ /* 0x000fe20007ffe0ff */
[----:B------:R-:W-:Y:S02]  /*5310*/  @!P0 IMAD R0, R7, R6, R0 ;  /* 0x0000000607008224 */ /* 0x000fe400078e0200 */
[----:B------:R-:W-:Y:S02]  /*5320*/  IMAD R43, R38, R2, R43 ;  /* 0x00000002262b7224 */ /* 0x000fe400078e022b */
[----:B------:R-:W-:Y:S02]  /*5330*/  @!P0 IMAD R5, R8, R40, R3 ;  /* 0x0000002808058224 */ /* 0x000fe400078e0203 */
[----:B------:R-:W-:Y:S04]  /*5340*/  @!P0 IMAD.MOV.U32 R3, RZ, RZ, R0 ;  /* 0x000000ffff038224 */ /* 0x000fe800078e0000 */
[----:B------:R-:W-:Y:S02]  /*5350*/  IMAD R45, R3, R42, R45 ;  /* 0x0000002a032d7224 */ /* 0x000fe400078e022d */
[----:B------:R-:W-:Y:S07]  /*5360*/  IMAD R43, R5, R38, R43 ;  /* 0x00000026052b7224 */ /* 0x000fee00078e022b */
.L_x_97:
[----:B-1----:R-:W-:Y:S01]  /*5370*/  @!P1 ISETP.NE.AND P0, PT, R10, 0x1, PT ;  /* 0x000000010a00980c */ /* 0x002fe20003f05270 */
[----:B------:R-:W-:Y:S01]  /*5380*/  @!P1 IMAD.HI.U32 R0, R45, R12, RZ ;  /* 0x0000000c2d009227 */ /* 0x000fe200078e00ff */
[----:B------:R-:W-:Y:S01]  /*5390*/  @!P1 ISETP.NE.AND P2, PT, R9, 0x1, PT ;  /* 0x000000010900980c */ /* 0x000fe20003f45270 */
[----:B------:R-:W-:Y:S01]  /*53a0*/  ULOP3.LUT UP0, URZ, UR48, 0x90, URZ, 0xc0, !UPT ;  /* 0x0000009030ff7892 */ /* 0x000fe2000f80c0ff */
[----:B------:R-:W-:Y:S01]  /*53b0*/  R2UR UR42, R21 ;  /* 0x00000000152a72ca */ /* 0x000fe200000e0000 */
[----:B------:R-:W-:Y:S01]  /*53c0*/  @!P1 IMAD.HI.U32 R3, R43, R11, RZ ;  /* 0x0000000b2b039227 */ /* 0x000fe200078e00ff */
[----:B------:R-:W-:Y:S02]  /*53d0*/  @!P1 SHF.R.U32.HI R0, RZ, R13, R0 ;  /* 0x0000000dff009219 */ /* 0x000fe40000011600 */
[----:B------:R-:W-:Y:S01]  /*53e0*/  R2UR UR41, R20 ;  /* 0x00000000142972ca */ /* 0x000fe200000e0000 */
[----:B------:R-:W-:Y:S01]  /*53f0*/  VIADD R111, R111, 0x1 ;  /* 0x000000016f6f7836 */ /* 0x000fe20000000000 */
[----:B------:R-:W-:Y:S02]  /*5400*/  @!P1 SHF.R.U32.HI R2, RZ, R14, R3 ;  /* 0x0000000eff029219 */ /* 0x000fe40000011603 */
[----:B------:R-:W-:Y:S02]  /*5410*/  @!P1 SEL R3, R45, R0, !P2 ;  /* 0x000000002d039207 */ /* 0x000fe40005000000 */
[----:B------:R-:W-:Y:S02]  /*5420*/  @!P1 SEL R2, R43, R2, !P0 ;  /* 0x000000022b029207 */ /* 0x000fe40004000000 */
[----:B------:R-:W-:Y:S01]  /*5430*/  @P4 SHF.R.U32.HI R98, RZ, 0x10, R17 ;  /* 0x00000010ff624819 */ /* 0x000fe20000011611 */
[----:B------:R-:W-:Y:S02]  /*5440*/  USHF.L.U32 UR42, UR42, 0x6, URZ ;  /* 0x000000062a2a7899 */ /* 0x000fe400080006ff */
[----:B------:R-:W-:Y:S02]  /*5450*/  @!P1 IMAD.IADD R0, R2, 0x1, -R3 ;  /* 0x0000000102009824 */ /* 0x000fe400078e0a03 */
[----:B------:R-:W-:Y:S01]  /*5460*/  @!P1 IMAD.IADD R2, R3, 0x1, -R2 ;  /* 0x0000000103029824 */ /* 0x000fe200078e0a02 */
[----:B------:R-:W-:Y:S01]  /*5470*/  USHF.L.U32 UR41, UR41, 0x7, URZ ;  /* 0x0000000729297899 */ /* 0x000fe200080006ff */
[----:B------:R-:W-:Y:S02]  /*5480*/  @!P1 IMAD R45, R0, R9, R45 ;  /* 0x00000009002d9224 */ /* 0x000fe400078e022d */
[----:B------:R-:W-:Y:S01]  /*5490*/  @!P1 IMAD R43, R2, R10, R43 ;  /* 0x0000000a022b9224 */ /* 0x000fe200078e022b */
[----:B------:R-:W-:Y:S08]  /*54a0*/  BRA.U !UP0, `(.L_x_98) ;  /* 0x0000000108407547 */ /* 0x000ff0000b800000 */
[----:B------:R-:W1:Y:S01]  /*54b0*/  LDCU.64 UR8, c[0x4][0x80] ;  /* 0x01001000ff0877ac */ /* 0x000e620008000a00 */
[----:B------:R-:W-:Y:S01]  /*54c0*/  MOV R3, 0x0 ;  /* 0x0000000000037802 */ /* 0x000fe20000000f00 */
[----:B------:R-:W-:Y:S02]  /*54d0*/  HFMA2 R12, -RZ, RZ, 0, 5.9604644775390625e-08 ;  /* 0x00000001ff0c7431 */ /* 0x000fe400000001ff */
[----:B------:R-:W-:Y:S02]  /*54e0*/  IMAD.MOV.U32 R8, RZ, RZ, 0x70 ;  /* 0x00000070ff087424 */ /* 0x000fe400078e00ff */
[----:B------:R-:W-:Y:S01]  /*54f0*/  IMAD.MOV.U32 R13, RZ, RZ, RZ ;  /* 0x000000ffff0d7224 */ /* 0x000fe200078e00ff */
[----:B------:R-:W2:Y:S01]  /*5500*/  LDCU.64 UR6, c[0x4][0x88] ;  /* 0x01001100ff0677ac */ /* 0x000ea20008000a00 */
[----:B------:R-:W3:Y:S01]  /*5510*/  LDC.64 R2, c[0x4][R3] ;  /* 0x0100000003027b82 */ /* 0x000ee20000000a00 */
[----:B------:R-:W4:Y:S01]  /*5520*/  LDCU.64 UR4, c[0x4][0x8] ;  /* 0x01000100ff0477ac */ /* 0x000f220008000a00 */
[----:B-1----:R-:W-:Y:S01]  /*5530*/  MOV R5, UR9 ;  /* 0x0000000900057c02 */ /* 0x002fe20008000f00 */
[----:B------:R-:W-:Y:S01]  /*5540*/  IMAD.U32 R4, RZ, RZ, UR8 ;  /* 0x00000008ff047e24 */ /* 0x000fe2000f8e00ff */
[----:B--2---:R-:W-:Y:S01]  /*5550*/  MOV R7, UR7 ;  /* 0x0000000700077c02 */ /* 0x004fe20008000f00 */
[----:B------:R-:W-:Y:S01]  /*5560*/  IMAD.U32 R6, RZ, RZ, UR6 ;  /* 0x00000006ff067e24 */ /* 0x000fe2000f8e00ff */
[----:B----4-:R-:W-:Y:S01]  /*5570*/  MOV R11, UR5 ;  /* 0x00000005000b7c02 */ /* 0x010fe20008000f00 */
[----:B------:R-:W-:Y:S02]  /*5580*/  IMAD.U32 R10, RZ, RZ, UR4 ;  /* 0x00000004ff0a7e24 */ /* 0x000fe4000f8e00ff */
[----:B------:R-:W-:Y:S07]  /*5590*/  LEPC R20, `(.L_x_98) ;  /* 0x000000001014794e */ /* 0x000fee0000000000 */
[----:B---3-5:R-:W-:Y:S05]  /*55a0*/  CALL.ABS.NOINC R2 ;  /* 0x0000000002007343 */ /* 0x028fea0003c00000 */
.L_x_98:
[----:B------:R-:W-:Y:S01]  /*55b0*/  LOP3.LUT P0, RZ, R107, 0x90, RZ, 0xc0, !PT ;  /* 0x000000906bff7812 */ /* 0x000fe2000780c0ff */
[----:B------:R-:W-:Y:S11]  /*55c0*/  BSSY.RECONVERGENT B6, `(.L_x_99) ;  /* 0x0000013000067945 */ /* 0x000ff60003800200 */
[----:B------:R-:W-:Y:S01]  /*55d0*/  @!UPT UIADD3 URZ, UPT, UPT, URZ, URZ, URZ ;  /* 0x000000fffffff290 */ /* 0x000fe2000fffe0ff */
[----:B------:R-:W-:Y:S05]  /*55e0*/  @!P0 BRA `(.L_x_100) ;  /* 0x0000000000408947 */ /* 0x000fea0003800000 */
        /* <DEDUP_REMOVED lines=16> */
.L_x_100:
[----:B------:R-:W-:Y:S05]  /*56f0*/  BSYNC.RECONVERGENT B6 ;  /* 0x0000000000067941 */ /* 0x000fea0003800200 */
.L_x_99:
[----:B------:R-:W-:Y:S01]  /*5700*/  ISETP.NE.U32.AND P4, PT, R86, RZ, PT ;  /* 0x000000ff5600720c */ /* 0x000fe20003f85070 */
[----:B------:R-:W-:Y:S01]  /*5710*/  UISETP.NE.AND UP2, UPT, UR50, URZ, UPT ;  /* 0x000000ff3200728c */ /* 0x000fe2000bf45270 */
[----:B------:R-:W-:Y:S01]  /*5720*/  ISETP.NE.U32.AND P3, PT, RZ, UR38, PT ;  /* 0x00000026ff007c0c */ /* 0x000fe2000bf65070 */
[----:B------:R-:W-:Y:S01]  /*5730*/  UISETP.NE.U32.AND UP1, UPT, UR44, URZ, UPT ;  /* 0x000000ff2c00728c */ /* 0x000fe2000bf25070 */
[----:B------:R-:W-:Y:S01]  /*5740*/  ISETP.NE.AND.EX P4, PT, R87, RZ, PT, P4 ;  /* 0x000000ff5700720c */ /* 0x000fe20003f85340 */
[----:B------:R-:W-:Y:S01]  /*5750*/  UPLOP3.LUT UP0, UPT, UPT, UPT, UPT, 0x40, 0x4 ;  /* 0x000000000004789c */ /* 0x000fe20003f0e870 */
[----:B------:R-:W-:Y:S01]  /*5760*/  ISETP.NE.AND.EX P3, PT, RZ, UR39, PT, P3 ;  /* 0x00000027ff007c0c */ /* 0x000fe2000bf65330 */
[----:B------:R-:W-:Y:S01]  /*5770*/  UISETP.NE.AND.EX UP1, UPT, UR45, URZ, UPT, UP1 ;  /* 0x000000ff2d00728c */ /* 0x000fe2000bf25310 */
[----:B------:R-:W-:Y:S04]  /*5780*/  PLOP3.LUT P1, PT, PT, PT, UP2, 0x80, 0x8 ;  /* 0x000000000008781c */ /* 0x000fe80003f2f028 */
[----:B------:R-:W-:Y:S06]  /*5790*/  @UP2 UPLOP3.LUT UP0, UPT, UPT, UPT, UP1, 0x80, 0x8 ;  /* 0x000000000008289c */ /* 0x000fec0003f0f010 */
[----:B------:R-:W-:Y:S01]  /*57a0*/  PLOP3.LUT P0, PT, PT, PT, UP0, 0x80, 0x8 ;  /* 0x000000000008781c */ /* 0x000fe20003f0f008 */
[----:B------:R-:W-:Y:S01]  /*57b0*/  @!UPT UIADD3 URZ, UPT, UPT, URZ, URZ, URZ ;  /* 0x000000fffffff290 */ /* 0x000fe2000fffe0ff */
[----:B------:R-:W-:Y:S11]  /*57c0*/  BRA.U !UP1, `(.L_x_101) ;  /* 0x0000000109387547 */ /* 0x000ff6000b800000 */
[----:B------:R-:W-:Y:S01]  /*57d0*/  UISETP.NE.U32.AND UP0, UPT, UR38, URZ, UPT ;  /* 0x000000ff2600728c */ /* 0x000fe2000bf05070 */
[----:B------:R-:W-:Y:S02]  /*57e0*/  HFMA2 R0, -RZ, RZ, 0, 5.9604644775390625e-08 ;  /* 0x00000001ff007431 */ /* 0x000fe400000001ff */
[----:B------:R-:W-:Y:S01]  /*57f0*/  IMAD.MOV.U32 R91, RZ, RZ, 0x1 ;  /* 0x00000001ff5b7424 */ /* 0x000fe200078e00ff */
[----:B------:R-:W-:Y:S06]  /*5800*/  UISETP.NE.AND.EX UP0, UPT, UR39, URZ, UPT, UP0 ;  /* 0x000000ff2700728c */ /* 0x000fec000bf05300 */
[----:B------:R-:W-:Y:S05]  /*5810*/  PLOP3.LUT P2, PT, PT, PT, UP0, 0x80, 0x8 ;  /* 0x000000000008781c */ /* 0x000fea0003f4f008 */
[----:B------:R-:W1:Y:S01]  /*5820*/  @UP0 LDCU.64 UR6, c[0x0][0x888] ;  /* 0x00011100ff0607ac */ /* 0x000e620008000a00 */
[----:B------:R-:W-:Y:S07]  /*5830*/  @UP0 UIMAD UR4, UR36, UR44, URZ ;  /* 0x0000002c240402a4 */ /* 0x000fee000f8e02ff */
[----:B------:R-:W-:Y:S01]  /*5840*/  @!P2 PRMT R91, R0, 0x7610, R91 ;  /* 0x00007610005ba816 */ /* 0x000fe2000000005b */
[----:B-1----:R-:W-:Y:S03]  /*5850*/  @UP0 UIMAD.WIDE UR6, UR4, 0x4, UR6 ;  /* 0x00000004040608a5 */ /* 0x002fe6000f8e0206 */
[----:B------:R-:W1:Y:S03]  /*5860*/  @!UP0 LDCU UR4, c[0x0][0x880] ;  /* 0x00011000ff0487ac */ /* 0x000e660008000800 */
[----:B------:R-:W-:Y:S01]  /*5870*/  IMAD.U32 R2, RZ, RZ, UR6 ;  /* 0x00000006ff027e24 */ /* 0x000fe2000f8e00ff */
[----:B------:R-:W-:Y:S05]  /*5880*/  MOV R3, UR7 ;  /* 0x0000000700037c02 */ /* 0x000fea0008000f00 */
[----:B-----5:R2:W5:Y:S02]  /*5890*/  @P2 LDG.E R50, desc[UR46][R2.64] ;  /* 0x0000002e02322981 */ /* 0x020564000c1e1900 */
[----:B-12---:R-:W-:Y:S02]  /*58a0*/  @!P2 IMAD.U32 R50, RZ, RZ, UR4 ;  /* 0x00000004ff32ae24 */ /* 0x006fe4000f8e00ff */
.L_x_101:
[----:B------:R-:W-:Y:S05]  /*58b0*/  @!P4 BRA `(.L_x_102) ;  /* 0x000000000020c947 */ /* 0x000fea0003800000 */
[----:B------:R-:W-:Y:S04]  /*58c0*/  ISETP.NE.U32.AND P2, PT, R84, RZ, PT ;  /* 0x000000ff5400720c */ /* 0x000fe80003f45070 */
[----:B------:R-:W-:Y:S11]  /*58d0*/  ISETP.NE.AND.EX P2, PT, R85, RZ, PT, P2 ;  /* 0x000000ff5500720c */ /* 0x000ff60003f45320 */
[----:B------:R-:W-:Y:S02]  /*58e0*/  @!UPT UIADD3 URZ, UPT, UPT, URZ, URZ, URZ ;  /* 0x000000fffffff290 */ /* 0x000fe4000fffe0ff */
[----:B------:R-:W1:Y:S01]  /*58f0*/  @P2 LDC.64 R2, c[0x0][0x8a8] ;  /* 0x00022a00ff022b82 */ /* 0x000e620000000a00 */
[----:B------:R-:W-:Y:S04]  /*5900*/  @P2 IMAD R0, R86, UR36, RZ ;  /* 0x0000002456002c24 */ /* 0x000fe8000f8e02ff */
[----:B-1----:R-:W-:Y:S05]  /*5910*/  @P2 IMAD.WIDE R2, R0, 0x4, R2 ;  /* 0x0000000400022825 */ /* 0x002fea00078e0202 */
[----:B-----5:R1:W5:Y:S02]  /*5920*/  @P2 LDG.E R46, desc[UR46][R2.64] ;  /* 0x0000002e022e2981 */ /* 0x020364000c1e1900 */
[----:B-1----:R-:W2:Y:S02]  /*5930*/  @!P2 LDC R46, c[0x0][0x8a0] ;  /* 0x00022800ff2eab82 */ /* 0x002ea40000000800 */
.L_x_102:
[----:B-----5:R-:W-:Y:S01]  /*5940*/  ISETP.NE.AND P2, PT, R50, RZ, PT ;  /* 0x000000ff3200720c */ /* 0x020fe20003f45270 */
[----:B------:R-:W-:Y:S01]  /*5950*/  BSSY B1, `(.L_x_103) ;  /* 0x0000040000017945 */ /* 0x000fe20003800000 */
[----:B------:R-:W-:Y:S01]  /*5960*/  SEL R7, RZ, 0xffffffff, P3 ;  /* 0xffffffffff077807 */ /* 0x000fe20001800000 */
[----:B------:R-:W-:Y:S01]  /*5970*/  IMAD.MOV.U32 R55, RZ, RZ, 0x1 ;  /* 0x00000001ff377424 */ /* 0x000fe200078e00ff */
[----:B------:R-:W-:Y:S01]  /*5980*/  LOP3.LUT P3, RZ, R91, 0xff, RZ, 0xc0, !PT ;  /* 0x000000ff5bff7812 */ /* 0x000fe2000786c0ff */
[----:B------:R-:W-:Y:S01]  /*5990*/  IMAD R48, R44, 0x40, R47 ;  /* 0x000000402c307824 */ /* 0x000fe200078e022f */
[----:B------:R-:W-:Y:S02]  /*59a0*/  @P1 SEL R0, RZ, 0xffffffff, P2 ;  /* 0xffffffffff001807 */ /* 0x000fe40001000000 */
[----:B------:R-:W-:Y:S02]  /*59b0*/  CS2R R62, SRZ ;  /* 0x00000000003e7805 */ /* 0x000fe4000001ff00 */
[----:B------:R-:W-:Y:S02]  /*59c0*/  LEA R3, R104, UR49, 0x3 ;  /* 0x0000003168037c11 */ /* 0x000fe4000f8e18ff */
[----:B------:R-:W-:Y:S02]  /*59d0*/  CS2R R60, SRZ ;  /* 0x00000000003c7805 */ /* 0x000fe4000001ff00 */
[----:B------:R-:W-:Y:S02]  /*59e0*/  @P0 SEL R0, R7, R0, !P3 ;  /* 0x0000000007000207 */ /* 0x000fe40005800000 */
[----:B------:R-:W-:Y:S02]  /*59f0*/  CS2R R58, SRZ ;  /* 0x00000000003a7805 */ /* 0x000fe4000001ff00 */
[----:B------:R-:W-:Y:S02]  /*5a00*/  LEA R110, R44, UR49, 0x3 ;  /* 0x000000312c6e7c11 */ /* 0x000fe4000f8e18ff */
[----:B------:R-:W-:Y:S02]  /*5a10*/  CS2R R56, SRZ ;  /* 0x0000000000387805 */ /* 0x000fe4000001ff00 */
[----:B------:R-:W-:Y:S02]  /*5a20*/  @P1 LOP3.LUT R0, R0, 0x1, RZ, 0xc0, !PT ;  /* 0x0000000100001812 */ /* 0x000fe400078ec0ff */
[----:B------:R-:W-:Y:S02]  /*5a30*/  SHF.L.U32 R5, R106, 0x1f, RZ ;  /* 0x0000001f6a057819 */ /* 0x000fe400000006ff */
[----:B------:R-:W-:Y:S02]  /*5a40*/  ISETP.NE.U32.OR P5, PT, R0, 0x1, !P1 ;  /* 0x000000010000780c */ /* 0x000fe40004fa5470 */
[----:B------:R-:W-:Y:S02]  /*5a50*/  SEL R0, RZ, 0xffffffff, P2 ;  /* 0xffffffffff007807 */ /* 0x000fe40001000000 */
[----:B------:R-:W-:Y:S02]  /*5a60*/  PLOP3.LUT P2, PT, PT, PT, UP1, 0x80, 0x8 ;  /* 0x000000000008781c */ /* 0x000fe40003f4f018 */
[----:B------:R-:W-:Y:S07]  /*5a70*/  P2R R64, PR, RZ, 0x20 ;  /* 0x00000020ff407803 */ /* 0x000fee0000000000 */
[----:B------:R-:W-:Y:S04]  /*5a80*/  @P5 SHF.L.U32 R2, R99, 0x1f, RZ ;  /* 0x0000001f63025819 */ /* 0x000fe800000006ff */
[----:B------:R-:W1:Y:S01]  /*5a90*/  @P5 SYNCS.PHASECHK.TRANS64.TRYWAIT P1, [R3+URZ+0x30], R2 ;  /* 0x00003002030055a7 */ /* 0x000e6200080211ff */
[----:B------:R-:W-:Y:S04]  /*5aa0*/  @P2 SEL R0, R7, R0, !P3 ;  /* 0x0000000007002207 */ /* 0x000fe80005800000 */
[----:B------:R-:W-:Y:S04]  /*5ab0*/  LOP3.LUT R0, R0, 0x1, RZ, 0xc0, !PT ;  /* 0x0000000100007812 */ /* 0x000fe800078ec0ff */
[----:B------:R-:W-:Y:S04]  /*5ac0*/  ISETP.NE.U32.AND P4, PT, R0, 0x1, PT ;  /* 0x000000010000780c */ /* 0x000fe80003f85070 */
[----:B------:R-:W-:Y:S01]  /*5ad0*/  P2R R72, PR, RZ, 0x10 ;  /* 0x00000010ff487803 */ /* 0x000fe20000000000 */
[----:B------:R3:W4:Y:S01]  /*5ae0*/  SYNCS.PHASECHK.TRANS64.TRYWAIT P0, [R110+URZ+0x80], R5 ;  /* 0x000080056e0075a7 */ /* 0x00072200080011ff */
[----:B-1----:R-:W-:Y:S01]  /*5af0*/  @P5 SEL R55, RZ, 0x1, !P1 ;  /* 0x00000001ff375807 */ /* 0x002fe20004800000 */
[----:B---3--:R-:W-:Y:S06]  /*5b00*/  @!P5 BRA `(.L_x_104) ;  /* 0x000000000090d947 */ /* 0x008fec0003800000 */
[----:B------:R-:W-:Y:S01]  /*5b10*/  @P4 IMAD R4, R104, 0x1000, R95 ;  /* 0x0000100068044824 */ /* 0x000fe200078e025f */
[----:B------:R-:W-:Y:S01]  /*5b20*/  LOP3.LUT P5, RZ, R96, 0x80, RZ, 0xc0, !PT ;  /* 0x0000008060ff7812 */ /* 0x000fe200078ac0ff */
[----:B------:R-:W-:Y:S01]  /*5b30*/  BSSY B0, `(.L_x_105) ;  /* 0x000000f000007945 */ /* 0x000fe20003800000 */
[----:B------:R-:W-:Y:S01]  /*5b40*/  ISETP.NE.AND P2, PT, R55, RZ, PT ;  /* 0x000000ff3700720c */ /* 0x000fe20003f45270 */
[----:B------:R-:W-:Y:S01]  /*5b50*/  @P4 VIADD R0, R4, UR49 ;  /* 0x0000003104004c36 */ /* 0x000fe20008000000 */
[----:B------:R-:W-:Y:S02]  /*5b60*/  PLOP3.LUT P1, PT, PT, PT, PT, 0x8, 0x80 ;  /* 0x000000000080781c */ /* 0x000fe40003f2e170 */
[----:B------:R-:W-:Y:S02]  /*5b70*/  CS2R R58, SRZ ;  /* 0x00000000003a7805 */ /* 0x000fe4000001ff00 */
[----:B------:R-:W-:Y:S01]  /*5b80*/  @P4 PLOP3.LUT P1, PT, P5, PT, PT, 0x80, 0x8 ;  /* 0x000000000008481c */ /* 0x000fe20002f2f070 */
[C---:B------:R-:W-:Y:S01]  /*5b90*/  @P4 VIADD R2, R0.reuse, 0x10 ;  /* 0x0000001000024836 */ /* 0x040fe20000000000 */
[----:B------:R-:W-:Y:S02]  /*5ba0*/  CS2R R56, SRZ ;  /* 0x0000000000387805 */ /* 0x000fe4000001ff00 */
[----:B------:R-:W-:Y:S02]  /*5bb0*/  CS2R R62, SRZ ;  /* 0x00000000003e7805 */ /* 0x000fe4000001ff00 */
[----:B------:R-:W-:Y:S07]  /*5bc0*/  CS2R R60, SRZ ;  /* 0x00000000003c7805 */ /* 0x000fee000001ff00 */
[----:B------:R-:W-:Y:S01]  /*5bd0*/  @P1 VIADD R2, R0, 0xfffffff0 ;  /* 0xfffffff000021836 */ /* 0x000fe20000000000 */
[----:B------:R-:W-:Y:S06]  /*5be0*/  @P2 BRA `(.L_x_106) ;  /* 0x00000000000c2947 */ /* 0x000fec0003800000 */
[----:B------:R-:W-:Y:S04]  /*5bf0*/  SHF.L.U32 R0, R99, 0x1f, RZ ;  /* 0x0000001f63007819 */ /* 0x000fe800000006ff */
[----:B------:R-:W1:Y:S02]  /*5c00*/  SYNCS.PHASECHK.TRANS64.TRYWAIT P1, [R3+URZ+0x30], R0 ;  /* 0x00003000030075a7 */ /* 0x000e6400080211ff */
[----:B-1----:R-:W-:Y:S05]  /*5c10*/  @!P1 BRA `(.L_x_107) ;  /* 0x00000024006c9947 */ /* 0x002fea0003800000 */
.L_x_106:
[----:B------:R-:W-:Y:S05]  /*5c20*/  BSYNC B0 ;  /* 0x0000000000007941 */ /* 0x000fea0003800000 */
.L_x_105:
[----:B------:R-:W-:Y:S01]  /*5c30*/  ISETP.NE.AND P1, PT, R72, RZ, PT ;  /* 0x000000ff4800720c */ /* 0x000fe20003f25270 */
[----:B-1----:R-:W-:Y:S02]  /*5c40*/  VIADD R3, R3, 0x40 ;  /* 0x0000004003037836 */ /* 0x002fe40000000000 */
[----:B------:R-:W-:Y:S02]  /*5c50*/  IMAD.U32 R0, RZ, RZ, UR37 ;  /* 0x00000025ff007e24 */ /* 0x000fe4000f8e00ff */
[----:B------:R-:W-:Y:S03]  /*5c60*/  VIADD R104, R104, 0x1 ;  /* 0x0000000168687836 */ /* 0x000fe60000000000 */
[----:B------:R-:W-:Y:S05]  /*5c70*/  PRMT R0, R0, 0x654, R3 ;  /* 0x0000065400007816 */ /* 0x000fea0000000003 */
[----:B------:R1:W3:Y:S04]  /*5c80*/  @P1 LDS.128 R56, [R4+UR49+0x200] ;  /* 0x0002003104381984 */ /* 0x0002e80008000c00 */
[----:B------:R1:W1:Y:S01]  /*5c90*/  @P1 LDS.128 R60, [R2+0x200] ;  /* 0x00020000023c1984 */ /* 0x0002620000000c00 */
[C---:B------:R-:W-:Y:S01]  /*5ca0*/  ISETP.NE.AND P1, PT, R104.reuse, 0x2, PT ;  /* 0x000000026800780c */ /* 0x040fe20003f25270 */
[----:B------:R-:W-:Y:S01]  /*5cb0*/  @!PT LDS RZ, [RZ] ;  /* 0x00000000fffff984 */ /* 0x000fe20000000800 */
[----:B------:R-:W-:Y:S01]  /*5cc0*/  @!PT LDS RZ, [RZ] ;  /* 0x00000000fffff984 */ /* 0x000fe20000000800 */
[----:B------:R-:W-:Y:S01]  /*5cd0*/  @!PT LDS RZ, [RZ] ;  /* 0x00000000fffff984 */ /* 0x000fe20000000800 */
[----:B------:R-:W-:Y:S01]  /*5ce0*/  @!PT LDS RZ, [RZ] ;  /* 0x00000000fffff984 */ /* 0x000fe20000000800 */
[----:B------:R5:W-:Y:S06]  /*5cf0*/  MEMBAR.ALL.CTA ;  /* 0x0000000000007992 */ /* 0x000bec0000008000 */
[----:B-----5:R-:W5:Y:S01]  /*5d00*/  FENCE.VIEW.ASYNC.S ;  /* 0x00000000000073c6 */ /* 0x020f620000000000 */
[----:B------:R-:W-:Y:S01]  /*5d10*/  SEL R104, R104, RZ, P1 ;  /* 0x000000ff68687207 */ /* 0x000fe20000800000 */
[----:B-----5:R5:W-:Y:S02]  /*5d20*/  SYNCS.ARRIVE.TRANS64.RED.A1T0 RZ, [R0+URZ], RZ ;  /* 0x000000ff00ff79a7 */ /* 0x020be400081004ff */
[----:B-----5:R-:W-:Y:S04]  /*5d30*/  SEL R0, RZ, 0x1, P1 ;  /* 0x00000001ff007807 */ /* 0x020fe80000800000 */
[----:B---3--:R-:W-:Y:S02]  /*5d40*/  LOP3.LUT R99, R99, R0, RZ, 0x3c, !PT ;  /* 0x0000000063637212 */ /* 0x008fe400078e3cff */
.L_x_104:
[----:B------:R-:W-:Y:S05]  /*5d50*/  BSYNC B1 ;  /* 0x0000000000017941 */ /* 0x000fea0003800000 */
.L_x_103:
[----:B------:R-:W-:Y:S04]  /*5d60*/  SHF.R.U32.HI R0, RZ, 0x15, R48 ;  /* 0x00000015ff007819 */ /* 0x000fe80000011630 */
[----:B------:R-:W-:Y:S01]  /*5d70*/  LOP3.LUT P1, RZ, R0, 0x3, R97, 0x48, !PT ;  /* 0x0000000300ff7812 */ /* 0x000fe20007824861 */
[----:B------:R-:W-:Y:S01]  /*5d80*/  @!UPT UIADD3 URZ, UPT, UPT, URZ, URZ, URZ ;  /* 0x000000fffffff290 */ /* 0x000fe2000fffe0ff */
[----:B----4-:R-:W-:Y:S11]  /*5d90*/  @P0 BRA `(.L_x_108) ;  /* 0x0000000000080947 */ /* 0x010ff60003800000 */
[----:B------:R-:W3:Y:S02]  /*5da0*/  SYNCS.PHASECHK.TRANS64.TRYWAIT P0, [R110+URZ+0x80], R5 ;  /* 0x000080056e0075a7 */ /* 0x000ee400080011ff */
[----:B---3--:R-:W-:Y:S05]  /*5db0*/  @!P0 BRA `(.L_x_109) ;  /* 0x0000002400188947 */ /* 0x008fea0003800000 */
.L_x_108:
[----:B------:R-:W-:Y:S05]  /*5dc0*/  @!P1 BRA `(.L_x_110) ;  /* 0x0000000000409947 */ /* 0x000fea0003800000 */
[----:B------:R-:W3:Y:S01]  /*5dd0*/  LDCU.64 UR8, c[0x4][0x70] ;  /* 0x01000e00ff0877ac */ /* 0x000ee20008000a00 */
[----:B------:R-:W-:Y:S01]  /*5de0*/  MOV R3, 0x0 ;  /* 0x0000000000037802 */ /* 0x000fe20000000f00 */
[----:B------:R-:W-:Y:S02]  /*5df0*/  HFMA2 R12, -RZ, RZ, 0, 5.9604644775390625e-08 ;  /* 0x00000001ff0c7431 */ /* 0x000fe400000001ff */
[----:B------:R-:W-:Y:S02]  /*5e00*/  IMAD.MOV.U32 R8, RZ, RZ, 0x192 ;  /* 0x00000192ff087424 */ /* 0x000fe400078e00ff */
[----:B------:R-:W-:Y:S01]  /*5e10*/  IMAD.MOV.U32 R13, RZ, RZ, RZ ;  /* 0x000000ffff0d7224 */ /* 0x000fe200078e00ff */
[----:B------:R-:W4:Y:S01]  /*5e20*/  LDCU.64 UR6, c[0x4][0x78] ;  /* 0x01000f00ff0677ac */ /* 0x000f220008000a00 */
[----:B-1----:R-:W1:Y:S01]  /*5e30*/  LDC.64 R2, c[0x4][R3] ;  /* 0x0100000003027b82 */ /* 0x002e620000000a00 */
[----:B------:R-:W5:Y:S01]  /*5e40*/  LDCU.64 UR4, c[0x4][0x10] ;  /* 0x01000200ff0477ac */ /* 0x000f620008000a00 */
[----:B---3--:R-:W-:Y:S01]  /*5e50*/  MOV R5, UR9 ;  /* 0x0000000900057c02 */ /* 0x008fe20008000f00 */
[----:B------:R-:W-:Y:S01]  /*5e60*/  IMAD.U32 R4, RZ, RZ, UR8 ;  /* 0x00000008ff047e24 */ /* 0x000fe2000f8e00ff */
[----:B----4-:R-:W-:Y:S01]  /*5e70*/  MOV R7, UR7 ;  /* 0x0000000700077c02 */ /* 0x010fe20008000f00 */
[----:B------:R-:W-:Y:S01]  /*5e80*/  IMAD.U32 R6, RZ, RZ, UR6 ;  /* 0x00000006ff067e24 */ /* 0x000fe2000f8e00ff */
[----:B-----5:R-:W-:Y:S01]  /*5e90*/  MOV R11, UR5 ;  /* 0x00000005000b7c02 */ /* 0x020fe20008000f00 */
[----:B------:R-:W-:Y:S02]  /*5ea0*/  IMAD.U32 R10, RZ, RZ, UR4 ;  /* 0x00000004ff0a7e24 */ /* 0x000fe4000f8e00ff */
[----:B------:R-:W-:Y:S07]  /*5eb0*/  LEPC R20, `(.L_x_110) ;  /* 0x000000001014794e */ /* 0x000fee0000000000 */
[----:B-12---:R-:W-:Y:S05]  /*5ec0*/  CALL.ABS.NOINC R2 ;  /* 0x0000000002007343 */ /* 0x006fea0003c00000 */
.L_x_110:
[----:B------:R-:W-:Y:S05]  /*5ed0*/  WARPSYNC.ALL ;  /* 0x0000000000007948 */ /* 0x000fea0003800000 */
[----:B------:R-:W-:Y:S01]  /*5ee0*/  R2UR UR4, R48 ;  /* 0x00000000300472ca */ /* 0x000fe200000e0000 */
[----:B------:R-:W-:Y:S01]  /*5ef0*/  HFMA2 R70, -RZ, RZ, 0, 9.5367431640625e-07 ;  /* 0x00000010ff467431 */ /* 0x000fe200000001ff */
[C---:B------:R-:W-:Y:S01]  /*5f00*/  PRMT R49, R56.reuse, 0x8880, RZ ;  /* 0x0000888038317816 */ /* 0x040fe200000000ff */
[----:B------:R-:W-:Y:S01]  /*5f10*/  BSSY.RECONVERGENT B0, `(.L_x_111) ;  /* 0x00000a4000007945 */ /* 0x000fe20003800200 */
[C---:B------:R-:W-:Y:S02]  /*5f20*/  SHF.L.U32 R51, R56.reuse, 0x10, RZ ;  /* 0x0000001038337819 */ /* 0x040fe400000006ff */
[----:B------:R-:W-:Y:S02]  /*5f30*/  SHF.L.U32 R52, R56, 0x8, RZ ;  /* 0x0000000838347819 */ /* 0x000fe400000006ff */
[----:B------:R-:W-:Y:S02]  /*5f40*/  SHF.R.S32.HI R51, RZ, 0x18, R51 ;  /* 0x00000018ff337819 */ /* 0x000fe40000011433 */
[----:B------:R-:W-:Y:S02]  /*5f50*/  PRMT R53, R57, 0x8880, RZ ;  /* 0x0000888039357816 */ /* 0x000fe400000000ff */
[----:B------:R-:W-:Y:S01]  /*5f60*/  ISETP.NE.AND P6, PT, R64, RZ, PT ;  /* 0x000000ff4000720c */ /* 0x000fe20003fc5270 */
[----:B-1-3--:R-:W2:Y:S01]  /*5f70*/  LDTM.x32 R4, tmem[UR4] ;  /* 0x00000004000479ee */ /* 0x00aea200082c0000 */
[----:B------:R-:W-:Y:S02]  /*5f80*/  IADD3 R73, PT, PT, R95, UR49, RZ ;  /* 0x000000315f497c10 */ /* 0x000fe4000fffe0ff */
[----:B------:R-:W-:Y:S02]  /*5f90*/  LOP3.LUT P5, RZ, R96, 0x80, RZ, 0xc0, !PT ;  /* 0x0000008060ff7812 */ /* 0x000fe400078ac0ff */
[----:B------:R-:W-:Y:S02]  /*5fa0*/  PRMT R54, R59, 0x8880, RZ ;  /* 0x000088803b367816 */ /* 0x000fe400000000ff */
[----:B------:R-:W-:Y:S02]  /*5fb0*/  SEL R74, R70, 0xfffffff0, !P5 ;  /* 0xfffffff0464a7807 */ /* 0x000fe40006800000 */
[----:B------:R-:W-:Y:S02]  /*5fc0*/  ISETP.NE.AND P0, PT, R108, RZ, PT ;  /* 0x000000ff6c00720c */ /* 0x000fe40003f05270 */
[----:B------:R-:W-:Y:S01]  /*5fd0*/  IADD3 R112, PT, PT, R73, R74, RZ ;  /* 0x0000004a49707210 */ /* 0x000fe20007ffe0ff */
[C---:B--2---:R-:W-:Y:S02]  /*5fe0*/  IMAD R0, R46.reuse, R4, RZ ;  /* 0x000000042e007224 */ /* 0x044fe400078e02ff */
[C---:B------:R-:W-:Y:S02]  /*5ff0*/  IMAD R2, R46.reuse, R5, RZ ;  /* 0x000000052e027224 */ /* 0x040fe400078e02ff */
[----:B------:R-:W-:Y:S01]  /*6000*/  IMAD R0, R49, R50, R0 ;  /* 0x0000003231007224 */ /* 0x000fe200078e0200 */
[----:B------:R-:W-:Y:S01]  /*6010*/  SHF.R.S32.HI R49, RZ, 0x18, R52 ;  /* 0x00000018ff317819 */ /* 0x000fe20000011434 */
[C---:B------:R-:W-:Y:S02]  /*6020*/  IMAD R3, R46.reuse, R6, RZ ;  /* 0x000000062e037224 */ /* 0x040fe400078e02ff */
[-C--:B------:R-:W-:Y:S01]  /*6030*/  IMAD R2, R51, R50.reuse, R2 ;  /* 0x0000003233027224 */ /* 0x080fe200078e0202 */
[----:B------:R-:W-:Y:S01]  /*6040*/  SHF.R.S32.HI R51, RZ, 0x18, R56 ;  /* 0x00000018ff337819 */ /* 0x000fe20000011438 */
[C---:B------:R-:W-:Y:S02]  /*6050*/  IMAD R7, R46.reuse, R7, RZ ;  /* 0x000000072e077224 */ /* 0x040fe400078e02ff */
[----:B------:R-:W-:Y:S01]  /*6060*/  IMAD R3, R49, R50, R3 ;  /* 0x0000003231037224 */ /* 0x000fe200078e0203 */
[----:B------:R-:W-:Y:S01]  /*6070*/  MOV R49, R53 ;  /* 0x0000003500317202 */ /* 0x000fe20000000f00 */
[C---:B------:R-:W-:Y:S01]  /*6080*/  IMAD.U32 R52, R57.reuse, 0x10000, RZ ;  /* 0x0001000039347824 */ /* 0x040fe200078e00ff */
[----:B------:R-:W-:Y:S01]  /*6090*/  SHF.L.U32 R53, R57, 0x8, RZ ;  /* 0x0000000839357819 */ /* 0x000fe200000006ff */
[C---:B------:R-:W-:Y:S02]  /*60a0*/  IMAD R4, R46.reuse, R8, RZ ;  /* 0x000000082e047224 */ /* 0x040fe400078e02ff */
[-C--:B------:R-:W-:Y:S01]  /*60b0*/  IMAD R7, R51, R50.reuse, R7 ;  /* 0x0000003233077224 */ /* 0x080fe200078e0207 */
[----:B------:R-:W-:Y:S01]  /*60c0*/  SHF.R.S32.HI R51, RZ, 0x18, R52 ;  /* 0x00000018ff337819 */ /* 0x000fe20000011434 */
[C---:B------:R-:W-:Y:S01]  /*60d0*/  IMAD R5, R46.reuse, R9, RZ ;  /* 0x000000092e057224 */ /* 0x040fe200078e02ff */
[----:B------:R-:W-:Y:S01]  /*60e0*/  SHF.R.S32.HI R52, RZ, 0x18, R57 ;  /* 0x00000018ff347819 */ /* 0x000fe20000011439 */
[----:B------:R-:W-:Y:S01]  /*60f0*/  IMAD R4, R49, R50, R4 ;  /* 0x0000003231047224 */ /* 0x000fe200078e0204 */
[----:B------:R-:W-:Y:S01]  /*6100*/  SHF.R.S32.HI R49, RZ, 0x18, R53 ;  /* 0x00000018ff317819 */ /* 0x000fe20000011435 */
[----:B------:R-:W-:Y:S01]  /*6110*/  IMAD R6, R46, R10, RZ ;  /* 0x0000000a2e067224 */ /* 0x000fe200078e02ff */
[----:B------:R-:W-:Y:S01]  /*6120*/  PRMT R53, R58, 0x8880, RZ ;  /* 0x000088803a357816 */ /* 0x000fe200000000ff */
[----:B------:R-:W-:Y:S01]  /*6130*/  IMAD R11, R46, R11, RZ ;  /* 0x0000000b2e0b7224 */ /* 0x000fe200078e02ff */
[----:B------:R-:W-:Y:S01]  /*6140*/  I2IP.S8.S32.SAT R65, R7, R3, RZ ;  /* 0x0000000307417239 */ /* 0x000fe200000014ff */
[----:B------:R-:W-:Y:S02]  /*6150*/  IMAD R5, R51, R50, R5 ;  /* 0x0000003233057224 */ /* 0x000fe400078e0205 */
[----:B------:R-:W-:Y:S01]  /*6160*/  IMAD.U32 R51, R58, 0x10000, RZ ;  /* 0x000100003a337824 */ /* 0x000fe200078e00ff */
[----:B------:R-:W-:Y:S01]  /*6170*/  I2IP.S8.S32.SAT R64, R2, R0, R65 ;  /* 0x0000000002407239 */ /* 0x000fe20000001441 */
[----:B------:R-:W-:Y:S01]  /*6180*/  IMAD R6, R49, R50, R6 ;  /* 0x0000003231067224 */ /* 0x000fe200078e0206 */
[----:B------:R-:W-:Y:S01]  /*6190*/  MOV R49, R53 ;  /* 0x0000003500317202 */ /* 0x000fe20000000f00 */
[----:B------:R-:W-:Y:S01]  /*61a0*/  IMAD R8, R46, R12, RZ ;  /* 0x0000000c2e087224 */ /* 0x000fe200078e02ff */
[----:B------:R-:W-:Y:S01]  /*61b0*/  SHF.R.S32.HI R51, RZ, 0x18, R51 ;  /* 0x00000018ff337819 */ /* 0x000fe20000011433 */
[-C--:B------:R-:W-:Y:S01]  /*61c0*/  IMAD R11, R52, R50.reuse, R11 ;  /* 0x00000032340b7224 */ /* 0x080fe200078e020b */
[----:B------:R-:W-:Y:S01]  /*61d0*/  SHF.L.U32 R52, R58, 0x8, RZ ;  /* 0x000000083a347819 */ /* 0x000fe200000006ff */
[C---:B------:R-:W-:Y:S01]  /*61e0*/  IMAD R9, R46.reuse, R13, RZ ;  /* 0x0000000d2e097224 */ /* 0x040fe200078e02ff */
[----:B------:R-:W-:Y:S01]  /*61f0*/  SHF.L.U32 R53, R59, 0x8, RZ ;  /* 0x000000083b357819 */ /* 0x000fe200000006ff */
[----:B------:R-:W-:Y:S01]  /*6200*/  IMAD R8, R49, R50, R8 ;  /* 0x0000003231087224 */ /* 0x000fe200078e0208 */
[----:B------:R-:W-:Y:S01]  /*6210*/  SHF.R.S32.HI R49, RZ, 0x18, R52 ;  /* 0x00000018ff317819 */ /* 0x000fe20000011434 */
[C---:B------:R-:W-:Y:S01]  /*6220*/  IMAD R10, R46.reuse, R14, RZ ;  /* 0x0000000e2e0a7224 */ /* 0x040fe200078e02ff */
[----:B------:R-:W-:Y:S01]  /*6230*/  I2IP.S8.S32.SAT R65, R11, R6, RZ ;  /* 0x000000060b417239 */ /* 0x000fe200000014ff */
[----:B------:R-:W-:Y:S01]  /*6240*/  IMAD R9, R51, R50, R9 ;  /* 0x0000003233097224 */ /* 0x000fe200078e0209 */
[----:B------:R-:W-:Y:S01]  /*6250*/  SHF.R.S32.HI R51, RZ, 0x18, R58 ;  /* 0x00000018ff337819 */ /* 0x000fe2000001143a */
[----:B------:R-:W-:Y:S01]  /*6260*/  IMAD.U32 R52, R59, 0x10000, RZ ;  /* 0x000100003b347824 */ /* 0x000fe200078e00ff */
[----:B------:R-:W-:Y:S01]  /*6270*/  I2IP.S8.S32.SAT R65, R5, R4, R65 ;  /* 0x0000000405417239 */ /* 0x000fe20000001441 */
[C---:B------:R-:W-:Y:S01]  /*6280*/  IMAD R15, R46.reuse, R15, RZ ;  /* 0x0000000f2e0f7224 */ /* 0x040fe200078e02ff */
[----:B------:R-:W-:Y:S01]  /*6290*/  SHF.R.S32.HI R53, RZ, 0x18, R53 ;  /* 0x00000018ff357819 */ /* 0x000fe20000011435 */
[----:B------:R-:W-:Y:S01]  /*62a0*/  IMAD R10, R49, R50, R10 ;  /* 0x00000032310a7224 */ /* 0x000fe200078e020a */
[----:B------:R-:W-:Y:S01]  /*62b0*/  MOV R49, R54 ;  /* 0x0000003600317202 */ /* 0x000fe20000000f00 */
[C---:B------:R-:W-:Y:S01]  /*62c0*/  IMAD R12, R46.reuse, R16, RZ ;  /* 0x000000102e0c7224 */ /* 0x040fe200078e02ff */
[----:B------:R-:W-:Y:S01]  /*62d0*/  SHF.R.S32.HI R52, RZ, 0x18, R52 ;  /* 0x00000018ff347819 */ /* 0x000fe20000011434 */
[C---:B------:R-:W-:Y:S02]  /*62e0*/  IMAD R13, R46.reuse, R17, RZ ;  /* 0x000000112e0d7224 */ /* 0x040fe400078e02ff */
[----:B------:R-:W-:Y:S01]  /*62f0*/  IMAD R15, R51, R50, R15 ;  /* 0x00000032330f7224 */ /* 0x000fe200078e020f */
[----:B------:R-:W-:Y:S01]  /*6300*/  SHF.R.S32.HI R51, RZ, 0x18, R59 ;  /* 0x00000018ff337819 */ /* 0x000fe2000001143b */
[C---:B------:R-:W-:Y:S02]  /*6310*/  IMAD R14, R46.reuse, R18, RZ ;  /* 0x000000122e0e7224 */ /* 0x040fe400078e02ff */
[----:B------:R-:W-:Y:S01]  /*6320*/  IMAD R12, R49, R50, R12 ;  /* 0x00000032310c7224 */ /* 0x000fe200078e020c */
[----:B------:R-:W-:Y:S01]  /*6330*/  I2IP.S8.S32.SAT R66, R15, R10, RZ ;  /* 0x0000000a0f427239 */ /* 0x000fe200000014ff */
[----:B------:R-:W-:Y:S01]  /*6340*/  IMAD R19, R46, R19, RZ ;  /* 0x000000132e137224 */ /* 0x000fe200078e02ff */
[----:B------:R-:W-:Y:S01]  /*6350*/  PRMT R49, R60, 0x8880, RZ ;  /* 0x000088803c317816 */ /* 0x000fe200000000ff */
[----:B------:R-:W-:Y:S01]  /*6360*/  IMAD R13, R52, R50, R13 ;  /* 0x00000032340d7224 */ /* 0x000fe200078e020d */
[----:B------:R-:W-:Y:S01]  /*6370*/  I2IP.S8.S32.SAT R66, R9, R8, R66 ;  /* 0x0000000809427239 */ /* 0x000fe20000001442 */
[-C--:B------:R-:W-:Y:S01]  /*6380*/  IMAD R14, R53, R50.reuse, R14 ;  /* 0x00000032350e7224 */ /* 0x080fe200078e020e */
[----:B------:R-:W-:Y:S01]  /*6390*/  PRMT R53, R61, 0x8880, RZ ;  /* 0x000088803d357816 */ /* 0x000fe200000000ff */
[----:B------:R-:W-:Y:S01]  /*63a0*/  IMAD R19, R51, R50, R19 ;  /* 0x0000003233137224 */ /* 0x000fe200078e0213 */
[----:B------:R-:W-:Y:S01]  /*63b0*/  SHF.L.U32 R52, R61, 0x10, RZ ;  /* 0x000000103d347819 */ /* 0x000fe200000006ff */
[----:B------:R-:W-:Y:S02]  /*63c0*/  IMAD R16, R46, R20, RZ ;  /* 0x000000142e107224 */ /* 0x000fe400078e02ff */
[C---:B------:R-:W-:Y:S01]  /*63d0*/  IMAD.U32 R51, R60.reuse, 0x10000, RZ ;  /* 0x000100003c337824 */ /* 0x040fe200078e00ff */
[----:B------:R-:W-:Y:S01]  /*63e0*/  I2IP.S8.S32.SAT R67, R19, R14, RZ ;  /* 0x0000000e13437239 */ /* 0x000fe200000014ff */
[----:B------:R-:W-:Y:S01]  /*63f0*/  IMAD R16, R49, R50, R16 ;  /* 0x0000003231107224 */ /* 0x000fe200078e0210 */
[----:B------:R-:W-:Y:S01]  /*6400*/  SHF.L.U32 R49, R60, 0x8, RZ ;  /* 0x000000083c317819 */ /* 0x000fe200000006ff */
[C---:B------:R-:W-:Y:S01]  /*6410*/  IMAD R17, R46.reuse, R21, RZ ;  /* 0x000000152e117224 */ /* 0x040fe200078e02ff */
[----:B------:R-:W-:Y:S01]  /*6420*/  SHF.R.S32.HI R51, RZ, 0x18, R51 ;  /* 0x00000018ff337819 */ /* 0x000fe20000011433 */
[C---:B------:R-:W-:Y:S01]  /*6430*/  IMAD R18, R46.reuse, R22, RZ ;  /* 0x000000162e127224 */ /* 0x040fe200078e02ff */
[----:B------:R-:W-:Y:S01]  /*6440*/  SHF.R.S32.HI R49, RZ, 0x18, R49 ;  /* 0x00000018ff317819 */ /* 0x000fe20000011431 */
[C---:B------:R-:W-:Y:S01]  /*6450*/  IMAD R23, R46.reuse, R23, RZ ;  /* 0x000000172e177224 */ /* 0x040fe200078e02ff */
[----:B------:R-:W-:Y:S01]  /*6460*/  I2IP.S8.S32.SAT R67, R13, R12, R67 ;  /* 0x0000000c0d437239 */ /* 0x000fe20000001443 */
[----:B------:R-:W-:Y:S01]  /*6470*/  IMAD R17, R51, R50, R17 ;  /* 0x0000003233117224 */ /* 0x000fe200078e0211 */
[----:B------:R-:W-:Y:S01]  /*6480*/  SHF.R.S32.HI R51, RZ, 0x18, R60 ;  /* 0x00000018ff337819 */ /* 0x000fe2000001143c */
[----:B------:R-:W-:Y:S01]  /*6490*/  IMAD.SHL.U32 R54, R61, 0x100, RZ ;  /* 0x000001003d367824 */ /* 0x000fe200078e00ff */
[----:B------:R-:W-:Y:S01]  /*64a0*/  SHF.R.S32.HI R52, RZ, 0x18, R52 ;  /* 0x00000018ff347819 */ /* 0x000fe20000011434 */
[C---:B------:R-:W-:Y:S01]  /*64b0*/  IMAD R20, R46.reuse, R24, RZ ;  /* 0x000000182e147224 */ /* 0x040fe200078e02ff */
[----:B------:R1:W-:Y:S01]  /*64c0*/  STS.128 [R95+UR49+0x2200], R64 ;  /* 0x002200405f007988 */ /* 0x0003e20008000c31 */
[-C--:B------:R-:W-:Y:S01]  /*64d0*/  IMAD R18, R49, R50.reuse, R18 ;  /* 0x0000003231127224 */ /* 0x080fe200078e0212 */
[----:B------:R-:W-:Y:S01]  /*64e0*/  SHF.R.S32.HI R49, RZ, 0x18, R54 ;  /* 0x00000018ff317819 */ /* 0x000fe20000011436 */
[C---:B------:R-:W-:Y:S01]  /*64f0*/  IMAD R21, R46.reuse, R25, RZ ;  /* 0x000000192e157224 */ /* 0x040fe200078e02ff */
[----:B------:R-:W-:Y:S01]  /*6500*/  SHF.R.S32.HI R54, RZ, 0x18, R63 ;  /* 0x00000018ff367819 */ /* 0x000fe2000001143f */
[----:B------:R-:W-:Y:S01]  /*6510*/  IMAD R23, R51, R50, R23 ;  /* 0x0000003233177224 */ /* 0x000fe200078e0217 */
[----:B------:R-:W-:Y:S01]  /*6520*/  SHF.R.S32.HI R51, RZ, 0x18, R61 ;  /* 0x00000018ff337819 */ /* 0x000fe2000001143d */
[C---:B------:R-:W-:Y:S02]  /*6530*/  IMAD R22, R46.reuse, R26, RZ ;  /* 0x0000001a2e167224 */ /* 0x040fe400078e02ff */
[----:B------:R-:W-:Y:S01]  /*6540*/  IMAD R20, R53, R50, R20 ;  /* 0x0000003235147224 */ /* 0x000fe200078e0214 */
[----:B------:R-:W-:Y:S01]  /*6550*/  I2IP.S8.S32.SAT R68, R23, R18, RZ ;  /* 0x0000001217447239 */ /* 0x000fe200000014ff */
[----:B------:R-:W-:Y:S01]  /*6560*/  IMAD R27, R46, R27, RZ ;  /* 0x0000001b2e1b7224 */ /* 0x000fe200078e02ff */
[----:B------:R-:W-:Y:S01]  /*6570*/  SHF.L.U32 R53, R62, 0x8, RZ ;  /* 0x000000083e357819 */ /* 0x000fe200000006ff */
[-C--:B------:R-:W-:Y:S01]  /*6580*/  IMAD R21, R52, R50.reuse, R21 ;  /* 0x0000003234157224 */ /* 0x080fe200078e0215 */
[C---:B------:R-:W-:Y:S01]  /*6590*/  SHF.L.U32 R52, R62.reuse, 0x10, RZ ;  /* 0x000000103e347819 */ /* 0x040fe200000006ff */
[----:B------:R-:W-:Y:S01]  /*65a0*/  IMAD R22, R49, R50, R22 ;  /* 0x0000003231167224 */ /* 0x000fe200078e0216 */
[----:B------:R-:W-:Y:S01]  /*65b0*/  PRMT R49, R62, 0x8880, RZ ;  /* 0x000088803e317816 */ /* 0x000fe200000000ff */
[C---:B------:R-:W-:Y:S01]  /*65c0*/  IMAD R24, R46.reuse, R28, RZ ;  /* 0x0000001c2e187224 */ /* 0x040fe200078e02ff */
[----:B------:R-:W-:Y:S01]  /*65d0*/  I2IP.S8.S32.SAT R68, R17, R16, R68 ;  /* 0x0000001011447239 */ /* 0x000fe20000001444 */
[----:B------:R-:W-:Y:S01]  /*65e0*/  IMAD R27, R51, R50, R27 ;  /* 0x00000032331b7224 */ /* 0x000fe200078e021b */
[----:B------:R-:W-:Y:S01]  /*65f0*/  SHF.R.S32.HI R51, RZ, 0x18, R52 ;  /* 0x00000018ff337819 */ /* 0x000fe20000011434 */
[C---:B------:R-:W-:Y:S01]  /*6600*/  IMAD R25, R46.reuse, R29, RZ ;  /* 0x0000001d2e197224 */ /* 0x040fe200078e02ff */
[----:B------:R-:W-:Y:S01]  /*6610*/  SHF.R.S32.HI R53, RZ, 0x18, R53 ;  /* 0x00000018ff357819 */ /* 0x000fe20000011435 */
[C---:B------:R-:W-:Y:S01]  /*6620*/  IMAD R26, R46.reuse, R30, RZ ;  /* 0x0000001e2e1a7224 */ /* 0x040fe200078e02ff */
[----:B------:R-:W-:Y:S01]  /*6630*/  I2IP.S8.S32.SAT R69, R27, R22, RZ ;  /* 0x000000161b457239 */ /* 0x000fe200000014ff */
[-C--:B------:R-:W-:Y:S01]  /*6640*/  IMAD R24, R49, R50.reuse, R24 ;  /* 0x0000003231187224 */ /* 0x080fe200078e0218 */
[----:B------:R-:W-:Y:S01]  /*6650*/  SHF.L.U32 R52, R63, 0x10, RZ ;  /* 0x000000103f347819 */ /* 0x000fe200000006ff */
[----:B------:R-:W-:Y:S01]  /*6660*/  IMAD R25, R51, R50, R25 ;  /* 0x0000003233197224 */ /* 0x000fe200078e0219 */
[----:B------:R-:W-:Y:S01]  /*6670*/  I2IP.S8.S32.SAT R69, R21, R20, R69 ;  /* 0x0000001415457239 */ /* 0x000fe20000001445 */
[----:B------:R-:W-:Y:S01]  /*6680*/  IMAD R26, R53, R50, R26 ;  /* 0x00000032351a7224 */ /* 0x000fe200078e021a */
[----:B------:R-:W-:Y:S01]  /*6690*/  SHF.R.S32.HI R49, RZ, 0x18, R62 ;  /* 0x00000018ff317819 */ /* 0x000fe2000001143e */
[C---:B------:R-:W-:Y:S01]  /*66a0*/  IMAD R31, R46.reuse, R31, RZ ;  /* 0x0000001f2e1f7224 */ /* 0x040fe200078e02ff */
[C---:B------:R-:W-:Y:S01]  /*66b0*/  PRMT R51, R63.reuse, 0x8880, RZ ;  /* 0x000088803f337816 */ /* 0x040fe200000000ff */
[----:B------:R-:W-:Y:S01]  /*66c0*/  IMAD.SHL.U32 R53, R63, 0x100, RZ ;  /* 0x000001003f357824 */ /* 0x000fe200078e00ff */
[----:B------:R-:W-:Y:S01]  /*66d0*/  SHF.R.S32.HI R52, RZ, 0x18, R52 ;  /* 0x00000018ff347819 */ /* 0x000fe20000011434 */
[C---:B------:R-:W-:Y:S02]  /*66e0*/  IMAD R28, R46.reuse, R32, RZ ;  /* 0x000000202e1c7224 */ /* 0x040fe400078e02ff */
[C---:B------:R-:W-:Y:S01]  /*66f0*/  IMAD R29, R46.reuse, R33, RZ ;  /* 0x000000212e1d7224 */ /* 0x040fe200078e02ff */
[----:B------:R-:W-:Y:S01]  /*6700*/  SHF.R.S32.HI R53, RZ, 0x18, R53 ;  /* 0x00000018ff357819 */ /* 0x000fe20000011435 */
[-C--:B------:R-:W-:Y:S02]  /*6710*/  IMAD R31, R49, R50.reuse, R31 ;  /* 0x00000032311f7224 */ /* 0x080fe400078e021f */
[----:B------:R-:W-:Y:S02]  /*6720*/  IMAD R28, R51, R50, R28 ;  /* 0x00000032331c7224 */ /* 0x000fe400078e021c */
[----:B------:R-:W-:Y:S01]  /*6730*/  IMAD R30, R46, R34, RZ ;  /* 0x000000222e1e7224 */ /* 0x000fe200078e02ff */
[----:B------:R-:W-:Y:S01]  /*6740*/  I2IP.S8.S32.SAT R75, R31, R26, RZ ;  /* 0x0000001a1f4b7239 */ /* 0x000fe200000014ff */
[----:B------:R-:W-:Y:S02]  /*6750*/  IMAD R29, R52, R50, R29 ;  /* 0x00000032341d7224 */ /* 0x000fe400078e021d */
[----:B------:R-:W-:Y:S01]  /*6760*/  IMAD R35, R46, R35, RZ ;  /* 0x000000232e237224 */ /* 0x000fe200078e02ff */
[----:B------:R-:W-:Y:S01]  /*6770*/  I2IP.S8.S32.SAT R70, R25, R24, R75 ;  /* 0x0000001819467239 */ /* 0x000fe2000000144b */
[-C--:B------:R-:W-:Y:S01]  /*6780*/  IMAD R30, R53, R50.reuse, R30 ;  /* 0x00000032351e7224 */ /* 0x080fe200078e021e */
[----:B------:R-:W-:Y:S01]  /*6790*/  LEA R75, R104, UR49, 0x3 ;  /* 0x00000031684b7c11 */ /* 0x000fe2000f8e18ff */
[----:B------:R-:W-:Y:S05]  /*67a0*/  IMAD R35, R54, R50, R35 ;  /* 0x0000003236237224 */ /* 0x000fea00078e0223 */
[----:B------:R-:W-:Y:S04]  /*67b0*/  I2IP.S8.S32.SAT R76, R35, R30, RZ ;  /* 0x0000001e234c7239 */ /* 0x000fe800000014ff */
[----:B------:R-:W-:Y:S02]  /*67c0*/  I2IP.S8.S32.SAT R71, R29, R28, R76 ;  /* 0x0000001c1d477239 */ /* 0x000fe4000000144c */
[----:B------:R-:W-:Y:S03]  /*67d0*/  @P6 SHF.L.U32 R76, R99, 0x1f, RZ ;  /* 0x0000001f634c6819 */ /* 0x000fe600000006ff */
[----:B------:R1:W-:Y:S01]  /*67e0*/  STS.128 [R112+0x2200], R68 ;  /* 0x0022004470007388 */ /* 0x0003e20000000c00 */
[----:B------:R-:W-:Y:S01]  /*67f0*/  @!PT LDS RZ, [RZ] ;  /* 0x00000000fffff984 */ /* 0x000fe20000000800 */
[----:B------:R-:W-:Y:S01]  /*6800*/  @!PT LDS RZ, [RZ] ;  /* 0x00000000fffff984 */ /* 0x000fe20000000800 */
[----:B------:R-:W-:Y:S01]  /*6810*/  @!PT LDS RZ, [RZ] ;  /* 0x00000000fffff984 */ /* 0x000fe20000000800 */
[----:B------:R-:W-:Y:S01]  /*6820*/  @!PT LDS RZ, [RZ] ;  /* 0x00000000fffff984 */ /* 0x000fe20000000800 */
[----:B------:R2:W-:Y:S07]  /*6830*/  MEMBAR.ALL.CTA ;  /* 0x0000000000007992 */ /* 0x0005ee0000008000 */
[----:B--2---:R-:W2:Y:S02]  /*6840*/  FENCE.VIEW.ASYNC.S ;  /* 0x00000000000073c6 */ /* 0x004ea40000000000 */
[----:B--2---:R-:W-:Y:S06]  /*6850*/  BAR.SYNC.DEFER_BLOCKING 0x1, 0x80 ;  /* 0x0042000000007b1d */ /* 0x004fec0000010000 */
[----:B------:R-:W-:Y:S05]  /*6860*/  @P0 BRA `(.L_x_112) ;  /* 0x0000000000380947 */ /* 0x000fea0003800000 */
[----:B------:R-:W-:Y:S02]  /*6870*/  UIADD3 UR4, UPT, UPT, UR49, 0x2200, URZ ;  /* 0x0000220031047890 */ /* 0x000fe4000fffe0ff */
[----:B------:R-:W-:Y:S01]  /*6880*/  UIADD3 UR8, UP0, UPT, UR52, 0x680, URZ ;  /* 0x0000068034087890 */ /* 0x000fe2000ff1e0ff */
[----:B------:R-:W-:Y:S01]  /*6890*/  UMOV UR43, UR36 ;  /* 0x00000024002b7c82 */ /* 0x000fe20008000000 */
[----:B------:R-:W-:Y:S02]  /*68a0*/  UIADD3 UR5, UPT, UPT, UR41, 0x40, URZ ;  /* 0x0000004029057890 */ /* 0x000fe4000fffe0ff */
[----:B------:R-:W-:Y:S01]  /*68b0*/  MOV R107, UR4 ;  /* 0x00000004006b7c02 */ /* 0x000fe20008000f00 */
[----:B------:R-:W-:Y:S02]  /*68c0*/  UIADD3.X UR9, UPT, UPT, URZ, UR53, URZ, UP0, !UPT ;  /* 0x00000035ff097290 */ /* 0x000fe400087fe4ff */
[----:B------:R-:W-:Y:S01]  /*68d0*/  UIADD3 UR4, UPT, UPT, UR49, 0x2a00, URZ ;  /* 0x00002a0031047890 */ /* 0x000fe2000fffe0ff */
[----:B------:R-:W-:Y:S01]  /*68e0*/  R2UR UR40, R107 ;  /* 0x000000006b2872ca */ /* 0x000fe200000e0000 */
[----:B------:R-:W-:Y:S01]  /*68f0*/  UMOV UR6, UR42 ;  /* 0x0000002a00067c82 */ /* 0x000fe20008000000 */
[----:B------:R-:W-:Y:S11]  /*6900*/  UMOV UR7, UR36 ;  /* 0x0000002400077c82 */ /* 0x000ff60008000000 */
[----:B------:R2:W-:Y:S01]  /*6910*/  UTMASTG.3D [UR40], [UR8] ;  /* 0x00000028080073b5 */ /* 0x0005e20008010000 */
[----:B------:R2:W-:Y:S01]  /*6920*/  UTMASTG.3D [UR4], [UR8] ;  /* 0x00000004080073b5 */ /* 0x0005e20008010000 */
[----:B------:R0:W-:Y:S01]  /*6930*/  UTMACMDFLUSH ;  /* 0x00000000000079b7 */ /* 0x0001e20000000000 */
[----:B--2---:R-:W-:Y:S04]  /*6940*/  DEPBAR.LE SB0, 0x1 ;  /* 0x000080400000791a */ /* 0x004fe80000000000 */
.L_x_112:
[----:B------:R-:W-:Y:S05]  /*6950*/  BSYNC.RECONVERGENT B0 ;  /* 0x0000000000007941 */ /* 0x000fea0003800200 */
.L_x_111:
[----:B------:R-:W-:Y:S06]  /*6960*/  BAR.SYNC.DEFER_BLOCKING 0x1, 0x80 ;  /* 0x0042000000007b1d */ /* 0x000fec0000010000 */
[----:B------:R-:W2:Y:S01]  /*6970*/  @P6 SYNCS.PHASECHK.TRANS64.TRYWAIT P0, [R75+URZ+0x30], R76 ;  /* 0x0000304c4b0065a7 */ /* 0x000ea200080011ff */
[----:B------:R-:W-:Y:S01]  /*6980*/  BSSY B1, `(.L_x_113) ;  /* 0x000001f000017945 */ /* 0x000fe20003800000 */
[----:B--2---:R-:W-:Y:S03]  /*6990*/  @P6 SEL R55, RZ, 0x1, !P0 ;  /* 0x00000001ff376807 */ /* 0x004fe60004000000 */
[----:B------:R-:W-:Y:S05]  /*69a0*/  @!P6 BRA `(.L_x_114) ;  /* 0x000000000070e947 */ /* 0x000fea0003800000 */
[----:B------:R-:W-:Y:S01]  /*69b0*/  ISETP.NE.AND P1, PT, R72, RZ, PT ;  /* 0x000000ff4800720c */ /* 0x000fe20003f25270 */
[----:B------:R-:W-:Y:S01]  /*69c0*/  BSSY B0, `(.L_x_115) ;  /* 0x0000008000007945 */ /* 0x000fe20003800000 */
[----:B------:R-:W-:Y:S11]  /*69d0*/  ISETP.NE.AND P0, PT, R55, RZ, PT ;  /* 0x000000ff3700720c */ /* 0x000ff60003f05270 */
[----:B------:R-:W-:Y:S04]  /*69e0*/  @P1 IMAD R73, R104, 0x1000, R73 ;  /* 0x0000100068491824 */ /* 0x000fe800078e0249 */
[----:B------:R-:W-:Y:S01]  /*69f0*/  @P1 IMAD.IADD R74, R74, 0x1, R73 ;  /* 0x000000014a4a1824 */ /* 0x000fe200078e0249 */
[----:B------:R-:W-:Y:S06]  /*6a00*/  @P0 BRA `(.L_x_116) ;  /* 0x00000000000c0947 */ /* 0x000fec0003800000 */
[----:B------:R-:W-:Y:S04]  /*6a10*/  SHF.L.U32 R0, R99, 0x1f, RZ ;  /* 0x0000001f63007819 */ /* 0x000fe800000006ff */
[----:B------:R-:W2:Y:S02]  /*6a20*/  SYNCS.PHASECHK.TRANS64.TRYWAIT P0, [R75+URZ+0x30], R0 ;  /* 0x000030004b0075a7 */ /* 0x000ea400080011ff */
[----:B--2---:R-:W-:Y:S05]  /*6a30*/  @!P0 BRA `(.L_x_117) ;  /* 0x00000018000c8947 */ /* 0x004fea0003800000 */
.L_x_116:
[----:B------:R-:W-:Y:S05]  /*6a40*/  BSYNC B0 ;  /* 0x0000000000007941 */ /* 0x000fea0003800000 */
.L_x_115:
[----:B------:R-:W-:Y:S01]  /*6a50*/  ISETP.NE.AND P0, PT, R72, RZ, PT ;  /* 0x000000ff4800720c */ /* 0x000fe20003f05270 */
[----:B--2---:R-:W-:Y:S02]  /*6a60*/  VIADD R75, R75, 0x40 ;  /* 0x000000404b4b7836 */ /* 0x004fe40000000000 */
[----:B------:R-:W-:Y:S02]  /*6a70*/  IMAD.U32 R0, RZ, RZ, UR37 ;  /* 0x00000025ff007e24 */ /* 0x000fe4000f8e00ff */
[----:B------:R-:W-:Y:S03]  /*6a80*/  VIADD R104, R104, 0x1 ;  /* 0x0000000168687836 */ /* 0x000fe60000000000 */
[----:B------:R-:W-:Y:S05]  /*6a90*/  PRMT R0, R0, 0x654, R75 ;  /* 0x0000065400007816 */ /* 0x000fea000000004b */
[----:B------:R2:W3:Y:S04]  /*6aa0*/  @P0 LDS.128 R56, [R73+0x200] ;  /* 0x0002000049380984 */ /* 0x0004e80000000c00 */
[----:B------:R2:W4:Y:S01]  /*6ab0*/  @P0 LDS.128 R60, [R74+0x200] ;  /* 0x000200004a3c0984 */ /* 0x0005220000000c00 */
        /* <DEDUP_REMOVED lines=10> */
[----:B--23--:R-:W-:Y:S02]  /*6b60*/  LOP3.LUT R99, R99, R0, RZ, 0x3c, !PT ;  /* 0x0000000063637212 */ /* 0x00cfe400078e3cff */
.L_x_114:
[----:B------:R-:W-:Y:S05]  /*6b70*/  BSYNC B1 ;  /* 0x0000000000017941 */ /* 0x000fea0003800000 */
.L_x_113:
[----:B------:R-:W-:Y:S05]  /*6b80*/  VIADD R0, R48, 0x20 ;  /* 0x0000002030007836 */ /* 0x000fea0000000000 */
[----:B------:R-:W-:Y:S04]  /*6b90*/  SHF.R.U32.HI R0, RZ, 0x15, R0 ;  /* 0x00000015ff007819 */ /* 0x000fe80000011600 */
[----:B------:R-:W-:Y:S11]  /*6ba0*/  LOP3.LUT P0, RZ, R0, 0x3, R97, 0x48, !PT ;  /* 0x0000000300ff7812 */ /* 0x000ff60007804861 */
[----:B------:R-:W-:Y:S02]  /*6bb0*/  @!UPT UIADD3 URZ, UPT, UPT, URZ, URZ, URZ ;  /* 0x000000fffffff290 */ /* 0x000fe4000fffe0ff */
[----:B------:R-:W-:Y:S05]  /*6bc0*/  @!P0 BRA `(.L_x_118) ;  /* 0x0000000000408947 */ /* 0x000fea0003800000 */
[----:B------:R-:W2:Y:S01]  /*6bd0*/  LDCU.64 UR8, c[0x4][0x70] ;  /* 0x01000e00ff0877ac */ /* 0x000ea20008000a00 */
[----:B------:R-:W-:Y:S01]  /*6be0*/  MOV R3, 0x0 ;  /* 0x0000000000037802 */ /* 0x000fe20000000f00 */
[----:B------:R-:W-:Y:S02]  /*6bf0*/  HFMA2 R12, -RZ, RZ, 0, 5.9604644775390625e-08 ;  /* 0x00000001ff0c7431 */ /* 0x000fe400000001ff */
[----:B------:R-:W-:Y:S02]  /*6c00*/  IMAD.MOV.U32 R8, RZ, RZ, 0x192 ;  /* 0x00000192ff087424 */ /* 0x000fe400078e00ff */
[----:B------:R-:W-:Y:S01]  /*6c10*/  IMAD.MOV.U32 R13, RZ, RZ, RZ ;  /* 0x000000ffff0d7224 */ /* 0x000fe200078e00ff */
[----:B------:R-:W3:Y:S01]  /*6c20*/  LDCU.64 UR6, c[0x4][0x78] ;  /* 0x01000f00ff0677ac */ /* 0x000ee20008000a00 */
[----:B------:R-:W1:Y:S01]  /*6c30*/  LDC.64 R2, c[0x4][R3] ;  /* 0x0100000003027b82 */ /* 0x000e620000000a00 */
[----:B------:R-:W5:Y:S01]  /*6c40*/  LDCU.64 UR4, c[0x4][0x10] ;  /* 0x01000200ff0477ac */ /* 0x000f620008000a00 */
[----:B--2---:R-:W-:Y:S01]  /*6c50*/  MOV R5, UR9 ;  /* 0x0000000900057c02 */ /* 0x004fe20008000f00 */
[----:B------:R-:W-:Y:S01]  /*6c60*/  IMAD.U32 R4, RZ, RZ, UR8 ;  /* 0x00000008ff047e24 */ /* 0x000fe2000f8e00ff */
[----:B---3--:R-:W-:Y:S01]  /*6c70*/  MOV R7, UR7 ;  /* 0x0000000700077c02 */ /* 0x008fe20008000f00 */
[----:B------:R-:W-:Y:S01]  /*6c80*/  IMAD.U32 R6, RZ, RZ, UR6 ;  /* 0x00000006ff067e24 */ /* 0x000fe2000f8e00ff */
[----:B-----5:R-:W-:Y:S01]  /*6c90*/  MOV R11, UR5 ;  /* 0x00000005000b7c02 */ /* 0x020fe20008000f00 */
[----:B------:R-:W-:Y:S02]  /*6ca0*/  IMAD.U32 R10, RZ, RZ, UR4 ;  /* 0x00000004ff0a7e24 */ /* 0x000fe4000f8e00ff */
[----:B------:R-:W-:Y:S07]  /*6cb0*/  LEPC R20, `(.L_x_118) ;  /* 0x000000001014794e */ /* 0x000fee0000000000 */
[----:B-1--4-:R-:W-:Y:S05]  /*6cc0*/  CALL.ABS.NOINC R2 ;  /* 0x0000000002007343 */ /* 0x012fea0003c00000 */
.L_x_118:
[----:B------:R-:W-:Y:S01]  /*6cd0*/  ISETP.NE.AND P0, PT, R108, RZ, PT ;  /* 0x000000ff6c00720c */ /* 0x000fe20003f05270 */
[----:B------:R-:W-:Y:S05]  /*6ce0*/  WARPSYNC.ALL ;  /* 0x0000000000007948 */ /* 0x000fea0003800000 */
[----:B------:R-:W-:Y:S01]  /*6cf0*/  R2UR UR4, R48 ;  /* 0x00000000300472ca */ /* 0x000fe200000e0000 */
[----:B------:R-:W-:Y:S01]  /*6d00*/  IMAD.U32 R77, R58, 0x10000, RZ ;  /* 0x000100003a4d7824 */ /* 0x000fe200078e00ff */
[----:B------:R-:W-:Y:S01]  /*6d10*/  SHF.L.U32 R51, R56, 0x10, RZ ;  /* 0x0000001038337819 */ /* 0x000fe200000006ff */
[----:B----4-:R-:W-:Y:S01]  /*6d20*/  IMAD.U32 R76, R60, 0x10000, RZ ;  /* 0x000100003c4c7824 */ /* 0x010fe200078e00ff */
[----:B------:R-:W-:Y:S01]  /*6d30*/  PRMT R49, R56, 0x8880, RZ ;  /* 0x0000888038317816 */ /* 0x000fe200000000ff */
[----:B-1----:R-:W-:Y:S01]  /*6d40*/  IMAD.U32 R66, R62, 0x10000, RZ ;  /* 0x000100003e427824 */ /* 0x002fe200078e00ff */
[----:B------:R-:W-:Y:S01]  /*6d50*/  SHF.L.U32 R52, R56, 0x8, RZ ;  /* 0x0000000838347819 */ /* 0x000fe200000006ff */
[----:B------:R-:W-:Y:S01]  /*6d60*/  BSSY.RECONVERGENT B0, `(.L_x_119) ;  /* 0x00000a0000007945 */ /* 0x000fe20003800200 */
[----:B------:R-:W-:Y:S02]  /*6d70*/  SHF.R.S32.HI R51, RZ, 0x18, R51 ;  /* 0x00000018ff337819 */ /* 0x000fe40000011433 */
[C---:B------:R-:W-:Y:S02]  /*6d80*/  PRMT R82, R57.reuse, 0x8880, RZ ;  /* 0x0000888039527816 */ /* 0x040fe400000000ff */
[----:B------:R-:W-:Y:S01]  /*6d90*/  SHF.R.S32.HI R52, RZ, 0x18, R52 ;  /* 0x00000018ff347819 */ /* 0x000fe20000011434 */
[----:B------:R-:W1:Y:S01]  /*6da0*/  LDTM.x32 R4, tmem[UR4+0x20] ;  /* 0x00002004000479ee */ /* 0x000e6200082c0000 */
[----:B------:R-:W-:Y:S01]  /*6db0*/  NOP ;  /* 0x0000000000007918 */ /* 0x000fe20000000000 */
[----:B------:R-:W-:Y:S02]  /*6dc0*/  IADD3 R110, PT, PT, R110, 0xa0, RZ ;  /* 0x000000a06e6e7810 */ /* 0x000fe40007ffe0ff */
[----:B------:R-:W-:Y:S02]  /*6dd0*/  SHF.R.S32.HI R53, RZ, 0x18, R56 ;  /* 0x00000018ff357819 */ /* 0x000fe40000011438 */
[----:B------:R-:W-:Y:S02]  /*6de0*/  LOP3.LUT R110, R110, 0xfefffff8, RZ, 0xc0, !PT ;  /* 0xfefffff86e6e7812 */ /* 0x000fe400078ec0ff */
[----:B------:R-:W-:Y:S02]  /*6df0*/  SHF.L.U32 R81, R57, 0x10, RZ ;  /* 0x0000001039517819 */ /* 0x000fe400000006ff */
[----:B-1----:R1:W-:Y:S01]  /*6e00*/  SYNCS.ARRIVE.TRANS64.RED.A1T0 RZ, [R110+URZ], RZ ;  /* 0x000000ff6eff79a7 */ /* 0x0023e200081004ff */
[----:B------:R-:W-:Y:S02]  /*6e10*/  PRMT R79, R58, 0x8880, RZ ;  /* 0x000088803a4f7816 */ /* 0x000fe400000000ff */
[----:B------:R-:W-:Y:S02]  /*6e20*/  SHF.R.S32.HI R54, RZ, 0x18, R57 ;  /* 0x00000018ff367819 */ /* 0x000fe40000011439 */
[C---:B------:R-:W-:Y:S02]  /*6e30*/  PRMT R73, R59.reuse, 0x8880, RZ ;  /* 0x000088803b497816 */ /* 0x040fe400000000ff */
[----:B------:R-:W-:Y:S02]  /*6e40*/  SHF.R.S32.HI R55, RZ, 0x18, R58 ;  /* 0x00000018ff377819 */ /* 0x000fe4000001143a */
[----:B------:R-:W-:Y:S02]  /*6e50*/  SHF.L.U32 R72, R59, 0x10, RZ ;  /* 0x000000103b487819 */ /* 0x000fe400000006ff */
[----:B------:R-:W-:Y:S02]  /*6e60*/  PRMT R78, R60, 0x8880, RZ ;  /* 0x000088803c4e7816 */ /* 0x000fe400000000ff */
[----:B------:R-:W-:Y:S01]  /*6e70*/  SHF.R.S32.HI R56, RZ, 0x18, R59 ;  /* 0x00000018ff387819 */ /* 0x000fe2000001143b */
[C---:B------:R-:W-:Y:S01]  /*6e80*/  IMAD R0, R46.reuse, R4, RZ ;  /* 0x000000042e007224 */ /* 0x040fe200078e02ff */
[C---:B------:R-:W-:Y:S01]  /*6e90*/  PRMT R70, R61.reuse, 0x8880, RZ ;  /* 0x000088803d467816 */ /* 0x040fe200000000ff */
[C---:B------:R-:W-:Y:S01]  /*6ea0*/  IMAD R2, R46.reuse, R5, RZ ;  /* 0x000000052e027224 */ /* 0x040fe200078e02ff */
[----:B------:R-:W-:Y:S01]  /*6eb0*/  SHF.L.U32 R69, R61, 0x10, RZ ;  /* 0x000000103d457819 */ /* 0x000fe200000006ff */
[----:B------:R-:W-:Y:S01]  /*6ec0*/  IMAD R3, R46, R6, RZ ;  /* 0x000000062e037224 */ /* 0x000fe200078e02ff */
[----:B------:R-:W-:Y:S01]  /*6ed0*/  PRMT R67, R62, 0x8880, RZ ;  /* 0x000088803e437816 */ /* 0x000fe200000000ff */
[-C--:B------:R-:W-:Y:S01]  /*6ee0*/  IMAD R0, R49, R50.reuse, R0 ;  /* 0x0000003231007224 */ /* 0x080fe200078e0200 */
[----:B------:R-:W-:Y:S01]  /*6ef0*/  PRMT R64, R63, 0x8880, RZ ;  /* 0x000088803f407816 */ /* 0x000fe200000000ff */
[----:B------:R-:W-:Y:S01]  /*6f00*/  IMAD R7, R46, R7, RZ ;  /* 0x000000072e077224 */ /* 0x000fe200078e02ff */
[----:B------:R-:W-:Y:S01]  /*6f10*/  SHF.L.U32 R80, R57, 0x8, RZ ;  /* 0x0000000839507819 */ /* 0x000fe200000006ff */
[-C--:B------:R-:W-:Y:S01]  /*6f20*/  IMAD R2, R51, R50.reuse, R2 ;  /* 0x0000003233027224 */ /* 0x080fe200078e0202 */
[----:B------:R-:W-:Y:S01]  /*6f30*/  SHF.R.S32.HI R51, RZ, 0x18, R81 ;  /* 0x00000018ff337819 */ /* 0x000fe20000011451 */
[----:B------:R-:W-:Y:S01]  /*6f40*/  IMAD R3, R52, R50, R3 ;  /* 0x0000003234037224 */ /* 0x000fe200078e0203 */
[----:B------:R-:W-:Y:S01]  /*6f50*/  SHF.R.S32.HI R52, RZ, 0x18, R72 ;  /* 0x00000018ff347819 */ /* 0x000fe20000011448 */
[----:B------:R-:W-:Y:S01]  /*6f60*/  IMAD.MOV.U32 R49, RZ, RZ, R82 ;  /* 0x000000ffff317224 */ /* 0x000fe200078e0052 */
[----:B------:R-:W-:Y:S01]  /*6f70*/  SHF.R.S32.HI R57, RZ, 0x18, R60 ;  /* 0x00000018ff397819 */ /* 0x000fe2000001143c */
[----:B------:R-:W-:Y:S01]  /*6f80*/  IMAD R8, R46, R8, RZ ;  /* 0x000000082e087224 */ /* 0x000fe200078e02ff */
[----:B------:R-:W-:Y:S01]  /*6f90*/  SHF.L.U32 R74, R58, 0x8, RZ ;  /* 0x000000083a4a7819 */ /* 0x000fe200000006ff */
[----:B------:R-:W-:Y:S01]  /*6fa0*/  IMAD R7, R53, R50, R7 ;  /* 0x0000003235077224 */ /* 0x000fe200078e0207 */
[----:B------:R-:W-:Y:S01]  /*6fb0*/  SHF.R.S32.HI R53, RZ, 0x18, R80 ;  /* 0x00000018ff357819 */ /* 0x000fe20000011450 */
[C---:B------:R-:W-:Y:S01]  /*6fc0*/  IMAD R9, R46.reuse, R9, RZ ;  /* 0x000000092e097224 */ /* 0x040fe200078e02ff */
[----:B------:R-:W-:Y:S01]  /*6fd0*/  SHF.R.S32.HI R58, RZ, 0x18, R61 ;  /* 0x00000018ff3a7819 */ /* 0x000fe2000001143d */
[C---:B------:R-:W-:Y:S01]  /*6fe0*/  IMAD R10, R46.reuse, R10, RZ ;  /* 0x0000000a2e0a7224 */ /* 0x040fe200078e02ff */
[----:B------:R-:W-:Y:S01]  /*6ff0*/  I2IP.S8.S32.SAT R101, R7, R3, RZ ;  /* 0x0000000307657239 */ /* 0x000fe200000014ff */
[----:B------:R-:W-:Y:S01]  /*7000*/  IMAD R8, R49, R50, R8 ;  /* 0x0000003231087224 */ /* 0x000fe200078e0208 */
[----:B------:R-:W-:Y:S01]  /*7010*/  MOV R49, R79 ;  /* 0x0000004f00317202 */ /* 0x000fe20000000f00 */
[----:B------:R-:W-:Y:S01]  /*7020*/  IMAD R11, R46, R11, RZ ;  /* 0x0000000b2e0b7224 */ /* 0x000fe200078e02ff */
[----:B------:R-:W-:Y:S01]  /*7030*/  I2IP.S8.S32.SAT R100, R2, R0, R101 ;  /* 0x0000000002647239 */ /* 0x000fe20000001465 */
[-C--:B------:R-:W-:Y:S01]  /*7040*/  IMAD R9, R51, R50.reuse, R9 ;  /* 0x0000003233097224 */ /* 0x080fe200078e0209 */
[----:B------:R-:W-:Y:S01]  /*7050*/  SHF.R.S32.HI R51, RZ, 0x18, R77 ;  /* 0x00000018ff337819 */ /* 0x000fe2000001144d */
[----:B------:R-:W-:Y:S01]  /*7060*/  IMAD R10, R53, R50, R10 ;  /* 0x00000032350a7224 */ /* 0x000fe200078e020a */
[----:B------:R-:W-:Y:S01]  /*7070*/  SHF.L.U32 R71, R59, 0x8, RZ ;  /* 0x000000083b477819 */ /* 0x000fe200000006ff */
[----:B------:R-:W-:Y:S01]  /*7080*/  IMAD R4, R46, R12, RZ ;  /* 0x0000000c2e047224 */ /* 0x000fe200078e02ff */
[----:B------:R-:W-:Y:S01]  /*7090*/  SHF.R.S32.HI R59, RZ, 0x18, R62 ;  /* 0x00000018ff3b7819 */ /* 0x000fe2000001143e */
[-C--:B------:R-:W-:Y:S01]  /*70a0*/  IMAD R11, R54, R50.reuse, R11 ;  /* 0x00000032360b7224 */ /* 0x080fe200078e020b */
[----:B------:R-:W-:Y:S01]  /*70b0*/  SHF.R.S32.HI R53, RZ, 0x18, R71 ;  /* 0x00000018ff357819 */ /* 0x000fe20000011447 */
[----:B------:R-:W-:Y:S01]  /*70c0*/  IMAD R5, R46, R13, RZ ;  /* 0x0000000d2e057224 */ /* 0x000fe200078e02ff */
[----:B------:R-:W-:Y:S01]  /*70d0*/  SHF.L.U32 R75, R60, 0x8, RZ ;  /* 0x000000083c4b7819 */ /* 0x000fe200000006ff */
[----:B------:R-:W-:Y:S01]  /*70e0*/  IMAD R4, R49, R50, R4 ;  /* 0x0000003231047224 */ /* 0x000fe200078e0204 */
[----:B------:R-:W-:Y:S01]  /*70f0*/  SHF.R.S32.HI R49, RZ, 0x18, R74 ;  /* 0x00000018ff317819 */ /* 0x000fe2000001144a */
[C---:B------:R-:W-:Y:S01]  /*7100*/  IMAD R6, R46.reuse, R14, RZ ;  /* 0x0000000e2e067224 */ /* 0x040fe200078e02ff */
[----:B------:R-:W-:Y:S01]  /*7110*/  I2IP.S8.S32.SAT R102, R11, R10, RZ ;  /* 0x0000000a0b667239 */ /* 0x000fe200000014ff */
[C---:B------:R-:W-:Y:S01]  /*7120*/  IMAD R15, R46.reuse, R15, RZ ;  /* 0x0000000f2e0f7224 */ /* 0x040fe200078e02ff */
[----:B------:R-:W-:Y:S01]  /*7130*/  SHF.R.S32.HI R60, RZ, 0x18, R63 ;  /* 0x00000018ff3c7819 */ /* 0x000fe2000001143f */
[----:B------:R-:W-:Y:S01]  /*7140*/  IMAD R5, R51, R50, R5 ;  /* 0x0000003233057224 */ /* 0x000fe200078e0205 */
[----:B------:R-:W-:Y:S01]  /*7150*/  MOV R51, R73 ;  /* 0x0000004900337202 */ /* 0x000fe20000000f00 */
[C---:B------:R-:W-:Y:S01]  /*7160*/  IMAD R12, R46.reuse, R16, RZ ;  /* 0x000000102e0c7224 */ /* 0x040fe200078e02ff */
[----:B------:R-:W-:Y:S01]  /*7170*/  I2IP.S8.S32.SAT R101, R9, R8, R102 ;  /* 0x0000000809657239 */ /* 0x000fe20000001466 */
[----:B------:R-:W-:Y:S01]  /*7180*/  IMAD R6, R49, R50, R6 ;  /* 0x0000003231067224 */ /* 0x000fe200078e0206 */
[----:B------:R-:W-:Y:S01]  /*7190*/  MOV R49, R78 ;  /* 0x0000004e00317202 */ /* 0x000fe20000000f00 */
[----:B------:R-:W-:Y:S01]  /*71a0*/  IMAD R13, R46, R17, RZ ;  /* 0x000000112e0d7224 */ /* 0x000fe200078e02ff */
[----:B------:R-:W-:Y:S01]  /*71b0*/  SHF.L.U32 R68, R61, 0x8, RZ ;  /* 0x000000083d447819 */ /* 0x000fe200000006ff */
[----:B------:R-:W-:Y:S01]  /*71c0*/  IMAD R15, R55, R50, R15 ;  /* 0x00000032370f7224 */ /* 0x000fe200078e020f */
[----:B------:R-:W-:Y:S01]  /*71d0*/  SHF.L.U32 R65, R62, 0x8, RZ ;  /* 0x000000083e417819 */ /* 0x000fe200000006ff */
[C---:B------:R-:W-:Y:S01]  /*71e0*/  IMAD R14, R46.reuse, R18, RZ ;  /* 0x000000122e0e7224 */ /* 0x040fe200078e02ff */
[----:B------:R-:W-:Y:S01]  /*71f0*/  SHF.L.U32 R62, R63, 0x10, RZ ;  /* 0x000000103f3e7819 */ /* 0x000fe200000006ff */
[----:B------:R-:W-:Y:S01]  /*7200*/  IMAD R12, R51, R50, R12 ;  /* 0x00000032330c7224 */ /* 0x000fe200078e020c */
[----:B------:R-:W-:Y:S01]  /*7210*/  I2IP.S8.S32.SAT R102, R15, R6, RZ ;  /* 0x000000060f667239 */ /* 0x000fe200000014ff */
[----:B------:R-:W-:Y:S01]  /*7220*/  IMAD R19, R46, R19, RZ ;  /* 0x000000132e137224 */ /* 0x000fe200078e02ff */
[----:B------:R-:W-:Y:S01]  /*7230*/  SHF.R.S32.HI R51, RZ, 0x18, R76 ;  /* 0x00000018ff337819 */ /* 0x000fe2000001144c */
[----:B------:R-:W-:Y:S01]  /*7240*/  IMAD R13, R52, R50, R13 ;  /* 0x00000032340d7224 */ /* 0x000fe200078e020d */
[----:B------:R-:W-:Y:S01]  /*7250*/  I2IP.S8.S32.SAT R102, R5, R4, R102 ;  /* 0x0000000405667239 */ /* 0x000fe20000001466 */
[C---:B------:R-:W-:Y:S01]  /*7260*/  IMAD R16, R46.reuse, R20, RZ ;  /* 0x000000142e107224 */ /* 0x040fe200078e02ff */
[----:B------:R-:W-:Y:S01]  /*7270*/  SHF.R.S32.HI R52, RZ, 0x18, R62 ;  /* 0x00000018ff347819 */ /* 0x000fe2000001143e */
[-C--:B------:R-:W-:Y:S01]  /*7280*/  IMAD R14, R53, R50.reuse, R14 ;  /* 0x00000032350e7224 */ /* 0x080fe200078e020e */
[----:B------:R-:W-:Y:S01]  /*7290*/  SHF.R.S32.HI R53, RZ, 0x18, R75 ;  /* 0x00000018ff357819 */ /* 0x000fe2000001144b */
[----:B------:R-:W-:Y:S01]  /*72a0*/  IMAD R17, R46, R21, RZ ;  /* 0x000000152e117224 */ /* 0x000fe200078e02ff */
[----:B------:R-:W-:Y:S01]  /*72b0*/  SHF.L.U32 R61, R63, 0x8, RZ ;  /* 0x000000083f3d7819 */ /* 0x000fe200000006ff */
[----:B------:R-:W-:Y:S01]  /*72c0*/  IMAD R19, R56, R50, R19 ;  /* 0x0000003238137224 */ /* 0x000fe200078e0213 */
[----:B-1----:R-:W-:Y:S01]  /*72d0*/  IADD3 R110, PT, PT, R44, 0x1, RZ ;  /* 0x000000012c6e7810 */ /* 0x002fe20007ffe0ff */
[C---:B------:R-:W-:Y:S02]  /*72e0*/  IMAD R18, R46.reuse, R22, RZ ;  /* 0x000000162e127224 */ /* 0x040fe400078e02ff */
[----:B------:R-:W-:Y:S01]  /*72f0*/  IMAD R16, R49, R50, R16 ;  /* 0x0000003231107224 */ /* 0x000fe200078e0210 */
[----:B------:R-:W-:Y:S01]  /*7300*/  I2IP.S8.S32.SAT R103, R19, R14, RZ ;  /* 0x0000000e13677239 */ /* 0x000fe200000014ff */
[C---:B------:R-:W-:Y:S02]  /*7310*/  IMAD R23, R46.reuse, R23, RZ ;  /* 0x000000172e177224 */ /* 0x040fe400078e02ff */
[----:B------:R-:W-:Y:S01]  /*7320*/  IMAD R17, R51, R50, R17 ;  /* 0x0000003233117224 */ /* 0x000fe200078e0211 */
[----:B------:R-:W-:Y:S01]  /*7330*/  I2IP.S8.S32.SAT R103, R13, R12, R103 ;  /* 0x0000000c0d677239 */ /* 0x000fe20000001467 */
[C---:B------:R-:W-:Y:S01]  /*7340*/  IMAD R20, R46.reuse, R24, RZ ;  /* 0x000000182e147224 */ /* 0x040fe200078e02ff */
[----:B------:R-:W-:Y:S01]  /*7350*/  SHF.R.S32.HI R51, RZ, 0x18, R69 ;  /* 0x00000018ff337819 */ /* 0x000fe20000011445 */
[-C--:B------:R-:W-:Y:S01]  /*7360*/  IMAD R18, R53, R50.reuse, R18 ;  /* 0x0000003235127224 */ /* 0x080fe200078e0212 */
[----:B------:R-:W-:Y:S01]  /*7370*/  SHF.R.S32.HI R53, RZ, 0x18, R68 ;  /* 0x00000018ff357819 */ /* 0x000fe20000011444 */
[----:B------:R-:W-:Y:S01]  /*7380*/  IMAD.MOV.U32 R49, RZ, RZ, R70 ;  /* 0x000000ffff317224 */ /* 0x000fe200078e0046 */
[----:B------:R1:W-:Y:S01]  /*7390*/  STS.128 [R95+UR49+0x3200], R100 ;  /* 0x003200645f007988 */ /* 0x0003e20008000c31 */
[C---:B------:R-:W-:Y:S02]  /*73a0*/  IMAD R21, R46.reuse, R25, RZ ;  /* 0x000000192e157224 */ /* 0x040fe400078e02ff */
[----:B------:R-:W-:Y:S02]  /*73b0*/  IMAD R23, R57, R50, R23 ;  /* 0x0000003239177224 */ /* 0x000fe400078e0217 */
[C---:B------:R-:W-:Y:S02]  /*73c0*/  IMAD R22, R46.reuse, R26, RZ ;  /* 0x0000001a2e167224 */ /* 0x040fe400078e02ff */
[----:B------:R-:W-:Y:S01]  /*73d0*/  IMAD R20, R49, R50, R20 ;  /* 0x0000003231147224 */ /* 0x000fe200078e0214 */
[----:B------:R-:W-:Y:S01]  /*73e0*/  I2IP.S8.S32.SAT R116, R23, R18, RZ ;  /* 0x0000001217747239 */ /* 0x000fe200000014ff */
[C---:B------:R-:W-:Y:S01]  /*73f0*/  IMAD R27, R46.reuse, R27, RZ ;  /* 0x0000001b2e1b7224 */ /* 0x040fe200078e02ff */
[----:B------:R-:W-:Y:S01]  /*7400*/  MOV R49, R67 ;  /* 0x0000004300317202 */ /* 0x000fe20000000f00 */
[----:B------:R-:W-:Y:S01]  /*7410*/  IMAD R21, R51, R50, R21 ;  /* 0x0000003233157224 */ /* 0x000fe200078e0215 */
[----:B------:R-:W-:Y:S01]  /*7420*/  I2IP.S8.S32.SAT R116, R17, R16, R116 ;  /* 0x0000001011747239 */ /* 0x000fe20000001474 */
[----:B------:R-:W-:Y:S01]  /*7430*/  IMAD R24, R46, R28, RZ ;  /* 0x0000001c2e187224 */ /* 0x000fe200078e02ff */
[----:B------:R-:W-:Y:S01]  /*7440*/  SHF.R.S32.HI R51, RZ, 0x18, R66 ;  /* 0x00000018ff337819 */ /* 0x000fe20000011442 */
[-C--:B------:R-:W-:Y:S01]  /*7450*/  IMAD R22, R53, R50.reuse, R22 ;  /* 0x0000003235167224 */ /* 0x080fe200078e0216 */
[----:B------:R-:W-:Y:S01]  /*7460*/  SHF.R.S32.HI R53, RZ, 0x18, R61 ;  /* 0x00000018ff357819 */ /* 0x000fe2000001143d */
[-C--:B------:R-:W-:Y:S02]  /*7470*/  IMAD R27, R58, R50.reuse, R27 ;  /* 0x000000323a1b7224 */ /* 0x080fe400078e021b */
[C---:B------:R-:W-:Y:S02]  /*7480*/  IMAD R25, R46.reuse, R29, RZ ;  /* 0x0000001d2e197224 */ /* 0x040fe400078e02ff */
[----:B------:R-:W-:Y:S01]  /*7490*/  IMAD R24, R49, R50, R24 ;  /* 0x0000003231187224 */ /* 0x000fe200078e0218 */
[----:B------:R-:W-:Y:S01]  /*74a0*/  SHF.R.S32.HI R49, RZ, 0x18, R65 ;  /* 0x00000018ff317819 */ /* 0x000fe20000011441 */
[C---:B------:R-:W-:Y:S01]  /*74b0*/  IMAD R26, R46.reuse, R30, RZ ;  /* 0x0000001e2e1a7224 */ /* 0x040fe200078e02ff */
[----:B------:R-:W-:Y:S01]  /*74c0*/  I2IP.S8.S32.SAT R117, R27, R22, RZ ;  /* 0x000000161b757239 */ /* 0x000fe200000014ff */
[C---:B------:R-:W-:Y:S02]  /*74d0*/  IMAD R31, R46.reuse, R31, RZ ;  /* 0x0000001f2e1f7224 */ /* 0x040fe400078e02ff */
[----:B------:R-:W-:Y:S01]  /*74e0*/  IMAD R25, R51, R50, R25 ;  /* 0x0000003233197224 */ /* 0x000fe200078e0219 */
[----:B------:R-:W-:Y:S01]  /*74f0*/  MOV R51, R64 ;  /* 0x0000004000337202 */ /* 0x000fe20000000f00 */
[C---:B------:R-:W-:Y:S01]  /*7500*/  IMAD R28, R46.reuse, R32, RZ ;  /* 0x000000202e1c7224 */ /* 0x040fe200078e02ff */
[----:B------:R-:W-:Y:S01]  /*7510*/  I2IP.S8.S32.SAT R117, R21, R20, R117 ;  /* 0x0000001415757239 */ /* 0x000fe20000001475 */
[-C--:B------:R-:W-:Y:S02]  /*7520*/  IMAD R26, R49, R50.reuse, R26 ;  /* 0x00000032311a7224 */ /* 0x080fe400078e021a */
[C---:B------:R-:W-:Y:S02]  /*7530*/  IMAD R29, R46.reuse, R33, RZ ;  /* 0x000000212e1d7224 */ /* 0x040fe400078e02ff */
[-C--:B------:R-:W-:Y:S02]  /*7540*/  IMAD R31, R59, R50.reuse, R31 ;  /* 0x000000323b1f7224 */ /* 0x080fe400078e021f */
[----:B------:R-:W-:Y:S02]  /*7550*/  IMAD R28, R51, R50, R28 ;  /* 0x00000032331c7224 */ /* 0x000fe400078e021c */
[----:B------:R-:W-:Y:S01]  /*7560*/  IMAD R30, R46, R34, RZ ;  /* 0x000000222e1e7224 */ /* 0x000fe200078e02ff */
[----:B------:R-:W-:Y:S01]  /*7570*/  I2IP.S8.S32.SAT R113, R31, R26, RZ ;  /* 0x0000001a1f717239 */ /* 0x000fe200000014ff */
[----:B------:R-:W-:Y:S02]  /*7580*/  IMAD R29, R52, R50, R29 ;  /* 0x00000032341d7224 */ /* 0x000fe400078e021d */
[----:B------:R-:W-:Y:S01]  /*7590*/  IMAD R35, R46, R35, RZ ;  /* 0x000000232e237224 */ /* 0x000fe200078e02ff */
[----:B------:R-:W-:Y:S01]  /*75a0*/  I2IP.S8.S32.SAT R118, R25, R24, R113 ;  /* 0x0000001819767239 */ /* 0x000fe20000001471 */
[-C--:B------:R-:W-:Y:S02]  /*75b0*/  IMAD R30, R53, R50.reuse, R30 ;  /* 0x00000032351e7224 */ /* 0x080fe400078e021e */
[----:B------:R-:W-:Y:S05]  /*75c0*/  IMAD R35, R60, R50, R35 ;  /* 0x000000323c237224 */ /* 0x000fea00078e0223 */
[----:B------:R-:W-:Y:S04]  /*75d0*/  I2IP.S8.S32.SAT R114, R35, R30, RZ ;  /* 0x0000001e23727239 */ /* 0x000fe800000014ff */
[----:B------:R-:W-:Y:S05]  /*75e0*/  I2IP.S8.S32.SAT R119, R29, R28, R114 ;  /* 0x0000001c1d777239 */ /* 0x000fea0000001472 */
        /* <DEDUP_REMOVED lines=9> */
[----:B------:R-:W-:Y:S02]  /*7680*/  UIADD3 UR12, UP0, UPT, UR52, 0x680, URZ ;  /* 0x00000680340c7890 */ /* 0x000fe4000ff1e0ff */
[----:B------:R-:W-:Y:S02]  /*7690*/  UIADD3 UR9, UPT, UPT, UR41, 0x20, URZ ;  /* 0x0000002029097890 */ /* 0x000fe4000fffe0ff */
[----:B------:R-:W-:Y:S02]  /*76a0*/  UIADD3 UR8, UPT, UPT, UR49, 0x3200, URZ ;  /* 0x0000320031087890 */ /* 0x000fe4000fffe0ff */
[----:B------:R-:W-:Y:S01]  /*76b0*/  UIADD3.X UR13, UPT, UPT, URZ, UR53, URZ, UP0, !UPT ;  /* 0x00000035ff0d7290 */ /* 0x000fe200087fe4ff */
[----:B------:R-:W-:Y:S01]  /*76c0*/  UMOV UR10, UR42 ;  /* 0x0000002a000a7c82 */ /* 0x000fe20008000000 */
[----:B------:R-:W-:Y:S01]  /*76d0*/  UMOV UR11, UR36 ;  /* 0x00000024000b7c82 */ /* 0x000fe20008000000 */
[----:B------:R-:W-:Y:S02]  /*76e0*/  UIADD3 UR5, UPT, UPT, UR41, 0x60, URZ ;  /* 0x0000006029057890 */ /* 0x000fe4000fffe0ff */
[----:B------:R-:W-:Y:S01]  /*76f0*/  UIADD3 UR4, UPT, UPT, UR49, 0x3a00, URZ ;  /* 0x00003a0031047890 */ /* 0x000fe2000fffe0ff */
[----:B------:R-:W-:Y:S03]  /*7700*/  UMOV UR6, UR42 ;  /* 0x0000002a00067c82 */ /* 0x000fe60008000000 */
[----:B------:R2:W-:Y:S01]  /*7710*/  UTMASTG.3D [UR8], [UR12] ;  /* 0x000000080c0073b5 */ /* 0x0005e20008010000 */
[----:B------:R-:W-:Y:S04]  /*7720*/  UMOV UR7, UR36 ;  /* 0x0000002400077c82 */ /* 0x000fe80008000000 */
[----:B------:R2:W-:Y:S01]  /*7730*/  UTMASTG.3D [UR4], [UR12] ;  /* 0x000000040c0073b5 */ /* 0x0005e20008010000 */
[----:B------:R0:W-:Y:S01]  /*7740*/  UTMACMDFLUSH ;  /* 0x00000000000079b7 */ /* 0x0001e20000000000 */
[----:B--2---:R-:W-:Y:S04]  /*7750*/  DEPBAR.LE SB0, 0x1 ;  /* 0x000080400000791a */ /* 0x004fe80000000000 */
.L_x_120:
[----:B------:R-:W-:Y:S05]  /*7760*/  BSYNC.RECONVERGENT B0 ;  /* 0x0000000000007941 */ /* 0x000fea0003800200 */
.L_x_119:
[----:B------:R-:W-:Y:S01]  /*7770*/  BAR.SYNC.DEFER_BLOCKING 0x1, 0x80 ;  /* 0x0042000000007b1d */ /* 0x000fe20000010000 */
[----:B------:R-:W-:Y:S01]  /*7780*/  ISETP.NE.AND P2, PT, R109, RZ, PT ;  /* 0x000000ff6d00720c */ /* 0x000fe20003f45270 */
[----:B------:R-:W-:Y:S01]  /*7790*/  IMAD.IADD R20, R43, 0x1, R83 ;  /* 0x000000012b147824 */ /* 0x000fe200078e0253 */
[----:B------:R-:W-:Y:S01]  /*77a0*/  ISETP.NE.AND P0, PT, R111, 0x2, PT ;  /* 0x000000026f00780c */ /* 0x000fe20003f05270 */
[----:B------:R-:W-:Y:S01]  /*77b0*/  IMAD.IADD R21, R45, 0x1, R90 ;  /* 0x000000012d157824 */ /* 0x000fe200078e025a */
[----:B------:R-:W-:Y:S02]  /*77c0*/  ISETP.NE.AND P1, PT, R110, 0x4, PT ;  /* 0x000000046e00780c */ /* 0x000fe40003f25270 */
[----:B------:R-:W-:Y:S02]  /*77d0*/  SEL R0, RZ, 0x1, P0 ;  /* 0x00000001ff007807 */ /* 0x000fe40000000000 */
[----:B------:R-:W-:Y:S02]  /*77e0*/  SEL R3, RZ, 0x1, P1 ;  /* 0x00000001ff037807 */ /* 0x000fe40000800000 */
[----:B------:R-:W-:Y:S02]  /*77f0*/  LOP3.LUT R105, R105, R0, RZ, 0x3c, !PT ;  /* 0x0000000069697212 */ /* 0x000fe400078e3cff */
[----:B------:R-:W-:Y:S02]  /*7800*/  LOP3.LUT R106, R106, R3, RZ, 0x3c, !PT ;  /* 0x000000036a6a7212 */ /* 0x000fe400078e3cff */
[----:B------:R-:W-:Y:S02]  /*7810*/  @P2 R2UR UR36, R98 ;  /* 0x00000000622422ca */ /* 0x000fe400000e0000 */
[----:B------:R-:W-:Y:S02]  /*7820*/  SEL R111, R111, RZ, P0 ;  /* 0x000000ff6f6f7207 */ /* 0x000fe40000000000 */
[----:B------:R-:W-:Y:S01]  /*7830*/  SEL R44, R110, RZ, P1 ;  /* 0x000000ff6e2c7207 */ /* 0x000fe20000800000 */
[----:B------:R-:W-:Y:S10]  /*7840*/  @P2 BRA `(.L_x_121) ;  /* 0xffffffd400bc2947 */ /* 0x000ff4000383ffff */
[----:B------:R-:W-:Y:S05]  /*7850*/  EXIT ;  /* 0x000000000000794d */ /* 0x000fea0003800000 */
.L_x_24:
[----:B--2---:R2:W4:Y:S02]  /*7860*/  SYNCS.PHASECHK.TRANS64.TRYWAIT P0, [R3+URZ+0xd0], R2 ;  /* 0x0000d002030075a7 */ /* 0x00452400080011ff */
[----:B----4-:R-:W-:Y:S05]  /*7870*/  @!P0 NANOSLEEP.SYNCS 0x989680 ;  /* 0x009896800000895d */ /* 0x010fea0003900000 */
[----:B------:R-:W4:Y:S02]  /*7880*/  @!P0 SYNCS.PHASECHK.TRANS64 P0, [R3+URZ+0xd0], R2 ;  /* 0x0000d002030085a7 */ /* 0x000f2400080010ff */
[----:B----4-:R-:W-:Y:S05]  /*7890*/  @!P0 BRA `(.L_x_24) ;  /* 0xfffffffc00f08947 */ /* 0x010fea000383ffff */
[----:B------:R-:W-:Y:S05]  /*78a0*/  BRA `(.L_x_122) ;  /* 0xffffff9c00bc7947 */ /* 0x000fea000383ffff */
.L_x_27:
[----:B-1----:R-:W-:-:S07]  /*78b0*/  MOV R2, UR33 ;  /* 0x0000002100027c02 */ /* 0x002fce0008000f00 */
.L_x_123:
[----:B-1----:R1:W2:Y:S02]  /*78c0*/  SYNCS.PHASECHK.TRANS64.TRYWAIT P0, [R2+URZ+0x18], R5 ;  /* 0x00001805020075a7 */ /* 0x0022a400080011ff */
[----:B--2---:R-:W-:Y:S05]  /*78d0*/  @!P0 NANOSLEEP.SYNCS 0x989680 ;  /* 0x009896800000895d */ /* 0x004fea0003900000 */
[----:B------:R-:W2:Y:S02]  /*78e0*/  @!P0 SYNCS.PHASECHK.TRANS64 P0, [R2+URZ+0x18], R5 ;  /* 0x00001805020085a7 */ /* 0x000ea400080010ff */
[----:B--2---:R-:W-:Y:S05]  /*78f0*/  @!P0 BRA `(.L_x_123) ;  /* 0xfffffffc00f08947 */ /* 0x004fea000383ffff */
[----:B------:R-:W-:Y:S05]  /*7900*/  BRA `(.L_x_26) ;  /* 0xffffffa000207947 */ /* 0x000fea000383ffff */
.L_x_34:
[----:B-1----:R-:W-:-:S07]  /*7910*/  MOV R2, UR17 ;  /* 0x0000001100027c02 */ /* 0x002fce0008000f00 */
.L_x_124:
[----:B-1----:R1:W2:Y:S02]  /*7920*/  SYNCS.PHASECHK.TRANS64.TRYWAIT P0, [R2+URZ+0x18], R5 ;  /* 0x00001805020075a7 */ /* 0x0022a400080011ff */
[----:B--2---:R-:W-:Y:S05]  /*7930*/  @!P0 NANOSLEEP.SYNCS 0x989680 ;  /* 0x009896800000895d */ /* 0x004fea0003900000 */
[----:B------:R-:W2:Y:S02]  /*7940*/  @!P0 SYNCS.PHASECHK.TRANS64 P0, [R2+URZ+0x18], R5 ;  /* 0x00001805020085a7 */ /* 0x000ea400080010ff */
[----:B--2---:R-:W-:Y:S05]  /*7950*/  @!P0 BRA `(.L_x_124) ;  /* 0xfffffffc00f08947 */ /* 0x004fea000383ffff */
[----:B------:R-:W-:Y:S05]  /*7960*/  BRA `(.L_x_33) ;  /* 0xffffffa000d87947 */ /* 0x000fea000383ffff */
.L_x_39:
[----:B-1----:R1:W2:Y:S02]  /*7970*/  SYNCS.PHASECHK.TRANS64.TRYWAIT P0, [R2+URZ+0x60], R3 ;  /* 0x00006003020075a7 */ /* 0x0022a400080011ff */
[----:B--2---:R-:W-:Y:S05]  /*7980*/  @!P0 NANOSLEEP.SYNCS 0x989680 ;  /* 0x009896800000895d */ /* 0x004fea0003900000 */
[----:B------:R-:W2:Y:S02]  /*7990*/  @!P0 SYNCS.PHASECHK.TRANS64 P0, [R2+URZ+0x60], R3 ;  /* 0x00006003020085a7 */ /* 0x000ea400080010ff */
[----:B--2---:R-:W-:Y:S05]  /*79a0*/  @!P0 BRA `(.L_x_39) ;  /* 0xfffffffc00f08947 */ /* 0x004fea000383ffff */
[----:B------:R-:W-:Y:S05]  /*79b0*/  BRA `(.L_x_125) ;  /* 0xffffffa400787947 */ /* 0x000fea000383ffff */
.L_x_43:
[----:B---3--:R-:W-:-:S07]  /*79c0*/  MOV R0, UR4 ;  /* 0x0000000400007c02 */ /* 0x008fce0008000f00 */
.L_x_126:
[----:B-1----:R1:W2:Y:S02]  /*79d0*/  SYNCS.PHASECHK.TRANS64.TRYWAIT P0, [R0+URZ], R3 ;  /* 0x00000003000075a7 */ /* 0x0022a400080011ff */
[----:B--2---:R-:W-:Y:S05]  /*79e0*/  @!P0 NANOSLEEP.SYNCS 0x989680 ;  /* 0x009896800000895d */ /* 0x004fea0003900000 */
[----:B------:R-:W2:Y:S02]  /*79f0*/  @!P0 SYNCS.PHASECHK.TRANS64 P0, [R0+URZ], R3 ;  /* 0x00000003000085a7 */ /* 0x000ea400080010ff */
[----:B--2---:R-:W-:Y:S05]  /*7a00*/  @!P0 BRA `(.L_x_126) ;  /* 0xfffffffc00f08947 */ /* 0x004fea000383ffff */
[----:B------:R-:W-:Y:S05]  /*7a10*/  BRA `(.L_x_127) ;  /* 0xffffffa800e87947 */ /* 0x000fea000383ffff */
.L_x_44:
[----:B---3--:R-:W-:-:S07]  /*7a20*/  MOV R0, UR4 ;  /* 0x0000000400007c02 */ /* 0x008fce0008000f00 */
.L_x_128:
[----:B-1----:R1:W2:Y:S02]  /*7a30*/  SYNCS.PHASECHK.TRANS64.TRYWAIT P0, [R0+URZ], R3 ;  /* 0x00000003000075a7 */ /* 0x0022a400080011ff */
[----:B--2---:R-:W-:Y:S05]  /*7a40*/  @!P0 NANOSLEEP.SYNCS 0x989680 ;  /* 0x009896800000895d */ /* 0x004fea0003900000 */
[----:B------:R-:W2:Y:S02]  /*7a50*/  @!P0 SYNCS.PHASECHK.TRANS64 P0, [R0+URZ], R3 ;  /* 0x00000003000085a7 */ /* 0x000ea400080010ff */
[----:B--2---:R-:W-:Y:S05]  /*7a60*/  @!P0 BRA `(.L_x_128) ;  /* 0xfffffffc00f08947 */ /* 0x004fea000383ffff */
[----:B------:R-:W-:Y:S05]  /*7a70*/  BRA `(.L_x_129) ;  /* 0xffffffa800f47947 */ /* 0x000fea000383ffff */
.L_x_47:
[----:B-1----:R1:W2:Y:S02]  /*7a80*/  SYNCS.PHASECHK.TRANS64.TRYWAIT P0, [R0+URZ+0xc0], R5 ;  /* 0x0000c005000075a7 */ /* 0x0022a400080011ff */
[----:B--2---:R-:W-:Y:S05]  /*7a90*/  @!P0 NANOSLEEP.SYNCS 0x989680 ;  /* 0x009896800000895d */ /* 0x004fea0003900000 */
[----:B------:R-:W2:Y:S02]  /*7aa0*/  @!P0 SYNCS.PHASECHK.TRANS64 P0, [R0+URZ+0xc0], R5 ;  /* 0x0000c005000085a7 */ /* 0x000ea400080010ff */
[----:B--2---:R-:W-:Y:S05]  /*7ab0*/  @!P0 BRA `(.L_x_47) ;  /* 0xfffffffc00f08947 */ /* 0x004fea000383ffff */
[----:B------:R-:W-:Y:S05]  /*7ac0*/  BRA `(.L_x_130) ;  /* 0xffffffac00547947 */ /* 0x000fea000383ffff */
.L_x_48:
[----:B------:R-:W-:-:S07]  /*7ad0*/  MOV R0, UR5 ;  /* 0x0000000500007c02 */ /* 0x000fce0008000f00 */
.L_x_131:
[----:B-1----:R1:W2:Y:S02]  /*7ae0*/  SYNCS.PHASECHK.TRANS64.TRYWAIT P0, [R0+URZ+0x70], R7 ;  /* 0x00007007000075a7 */ /* 0x0022a400080011ff */
[----:B--2---:R-:W-:Y:S05]  /*7af0*/  @!P0 NANOSLEEP.SYNCS 0x989680 ;  /* 0x009896800000895d */ /* 0x004fea0003900000 */
[----:B------:R-:W2:Y:S02]  /*7b00*/  @!P0 SYNCS.PHASECHK.TRANS64 P0, [R0+URZ+0x70], R7 ;  /* 0x00007007000085a7 */ /* 0x000ea400080010ff */
[----:B--2---:R-:W-:Y:S05]  /*7b10*/  @!P0 BRA `(.L_x_131) ;  /* 0xfffffffc00f08947 */ /* 0x004fea000383ffff */
[----:B------:R-:W-:Y:S05]  /*7b20*/  BRA `(.L_x_132) ;  /* 0xffffffac00647947 */ /* 0x000fea000383ffff */
.L_x_49:
[----:B-1----:R1:W2:Y:S02]  /*7b30*/  SYNCS.PHASECHK.TRANS64.TRYWAIT P1, [R0+URZ+0x60], R5 ;  /* 0x00006005000075a7 */ /* 0x0022a400080211ff */
[----:B--2---:R-:W-:Y:S05]  /*7b40*/  @!P1 NANOSLEEP.SYNCS 0x989680 ;  /* 0x009896800000995d */ /* 0x004fea0003900000 */
[----:B------:R-:W2:Y:S02]  /*7b50*/  @!P1 SYNCS.PHASECHK.TRANS64 P1, [R0+URZ+0x60], R5 ;  /* 0x00006005000095a7 */ /* 0x000ea400080210ff */
[----:B--2---:R-:W-:Y:S05]  /*7b60*/  @!P1 BRA `(.L_x_49) ;  /* 0xfffffffc00f09947 */ /* 0x004fea000383ffff */
[----:B------:R-:W-:Y:S05]  /*7b70*/  BRA `(.L_x_133) ;  /* 0xffffffac00947947 */ /* 0x000fea000383ffff */
.L_x_52:
[----:B------:R-:W-:-:S07]  /*7b80*/  MOV R0, UR5 ;  /* 0x0000000500007c02 */ /* 0x000fce0008000f00 */
.L_x_134:
[----:B-1----:R1:W2:Y:S02]  /*7b90*/  SYNCS.PHASECHK.TRANS64.TRYWAIT P0, [R0+URZ+0x70], R3 ;  /* 0x00007003000075a7 */ /* 0x0022a400080011ff */
[----:B--2---:R-:W-:Y:S05]  /*7ba0*/  @!P0 NANOSLEEP.SYNCS 0x989680 ;  /* 0x009896800000895d */ /* 0x004fea0003900000 */
[----:B------:R-:W2:Y:S02]  /*7bb0*/  @!P0 SYNCS.PHASECHK.TRANS64 P0, [R0+URZ+0x70], R3 ;  /* 0x00007003000085a7 */ /* 0x000ea400080010ff */
[----:B--2---:R-:W-:Y:S05]  /*7bc0*/  @!P0 BRA `(.L_x_134) ;  /* 0xfffffffc00f08947 */ /* 0x004fea000383ffff */
[----:B------:R-:W-:Y:S05]  /*7bd0*/  BRA `(.L_x_51) ;  /* 0xffffffac00e87947 */ /* 0x000fea000383ffff */
.L_x_61:
[----:B-1----:R-:W-:-:S04]  /*7be0*/  MOV R4, UR6 ;  /* 0x0000000600047c02 */ /* 0x002fc80008000f00 */
[----:B------:R1:W2:Y:S03]  /*7bf0*/  SYNCS.PHASECHK.TRANS64.TRYWAIT P0, [R4+URZ+0x8], R5 ;  /* 0x00000805040075a7 */ /* 0x0002a600080011ff */
[----:B--2---:R-:W-:Y:S05]  /*7c00*/  @!P0 NANOSLEEP.SYNCS 0x989680 ;  /* 0x009896800000895d */ /* 0x004fea0003900000 */
[----:B------:R-:W2:Y:S02]  /*7c10*/  @!P0 SYNCS.PHASECHK.TRANS64 P0, [R4+URZ+0x8], R5 ;  /* 0x00000805040085a7 */ /* 0x000ea400080010ff */
[----:B--2---:R-:W-:Y:S05]  /*7c20*/  @!P0 BRA `(.L_x_61) ;  /* 0xfffffffc00ec8947 */ /* 0x004fea000383ffff */
[----:B------:R-:W-:Y:S05]  /*7c30*/  BRA `(.L_x_60) ;  /* 0xffffffb0009c7947 */ /* 0x000fea000383ffff */
.L_x_63:
[----:B------:R-:W-:Y:S01]  /*7c40*/  BSSY B0, `(.L_x_135) ;  /* 0x0000006000007945 */ /* 0x000fe20003800000 */
[----:B------:R-:W-:-:S07]  /*7c50*/  MOV R15, 0xffffffff ;  /* 0xffffffff000f7802 */ /* 0x000fce0000000f00 */
[----:B-1---5:R-:W-:Y:S05]  /*7c60*/  WARPSYNC.COLLECTIVE R15, `(.L_x_136) ;  /* 0x000000000f0c7348 */ /* 0x022fea0003c00000 */
[----:B------:R-:W-:Y:S02]  /*7c70*/  ELECT P6, UR79, PT ;  /* 0x00000000004f782f */ /* 0x000fe400038c0000 */
[----:B------:R-:W-:Y:S01]  /*7c80*/  MOV R14, UR79 ;  /* 0x0000004f000e7c02 */ /* 0x000fe20008000f00 */
[----:B-1---5:R-:W-:Y:S10]  /*7c90*/  ENDCOLLECTIVE ;  /* 0x000000000000791b */ /* 0x022ff40003800000 */
.L_x_136:
[----:B------:R-:W-:Y:S05]  /*7ca0*/  BSYNC B0 ;  /* 0x0000000000007941 */ /* 0x000fea0003800000 */
.L_x_135:
[----:B------:R-:W-:Y:S05]  /*7cb0*/  BRA `(.L_x_137) ;  /* 0xffffffb000cc7947 */ /* 0x000fea000383ffff */
.L_x_65:
[----:B-1----:R-:W-:-:S04]  /*7cc0*/  MOV R2, UR6 ;  /* 0x0000000600027c02 */ /* 0x002fc80008000f00 */
[----:B------:R1:W2:Y:S03]  /*7cd0*/  SYNCS.PHASECHK.TRANS64.TRYWAIT P0, [R2+URZ+0x8], R3 ;  /* 0x00000803020075a7 */ /* 0x0002a600080011ff */
[----:B--2---:R-:W-:Y:S05]  /*7ce0*/  @!P0 NANOSLEEP.SYNCS 0x989680 ;  /* 0x009896800000895d */ /* 0x004fea0003900000 */
[----:B------:R-:W2:Y:S02]  /*7cf0*/  @!P0 SYNCS.PHASECHK.TRANS64 P0, [R2+URZ+0x8], R3 ;  /* 0x00000803020085a7 */ /* 0x000ea400080010ff */
[----:B--2---:R-:W-:Y:S05]  /*7d00*/  @!P0 BRA `(.L_x_65) ;  /* 0xfffffffc00ec8947 */ /* 0x004fea000383ffff */
[----:B------:R-:W-:Y:S05]  /*7d10*/  BRA `(.L_x_64) ;  /* 0xffffffb000d07947 */ /* 0x000fea000383ffff */
.L_x_66:
[----:B-1----:R1:W2:Y:S02]  /*7d20*/  SYNCS.PHASECHK.TRANS64.TRYWAIT P0, [R0+URZ+0x60], R5 ;  /* 0x00006005000075a7 */ /* 0x0022a400080011ff */
[----:B--2---:R-:W-:Y:S05]  /*7d30*/  @!P0 NANOSLEEP.SYNCS 0x989680 ;  /* 0x009896800000895d */ /* 0x004fea0003900000 */
[----:B------:R-:W2:Y:S02]  /*7d40*/  @!P0 SYNCS.PHASECHK.TRANS64 P0, [R0+URZ+0x60], R5 ;  /* 0x00006005000085a7 */ /* 0x000ea400080010ff */
[----:B--2---:R-:W-:Y:S05]  /*7d50*/  @!P0 BRA `(.L_x_66) ;  /* 0xfffffffc00f08947 */ /* 0x004fea000383ffff */
[----:B------:R-:W-:Y:S05]  /*7d60*/  BRA `(.L_x_138) ;  /* 0xffffffb400a47947 */ /* 0x000fea000383ffff */
.L_x_68:
[----:B------:R-:W-:-:S07]  /*7d70*/  MOV R0, UR11 ;  /* 0x0000000b00007c02 */ /* 0x000fce0008000f00 */
.L_x_139:
[----:B-1----:R1:W2:Y:S02]  /*7d80*/  SYNCS.PHASECHK.TRANS64.TRYWAIT P0, [R0+URZ+0xa0], R5 ;  /* 0x0000a005000075a7 */ /* 0x0022a400080011ff */
[----:B--2---:R-:W-:Y:S05]  /*7d90*/  @!P0 NANOSLEEP.SYNCS 0x989680 ;  /* 0x009896800000895d */ /* 0x004fea0003900000 */
[----:B------:R-:W2:Y:S02]  /*7da0*/  @!P0 SYNCS.PHASECHK.TRANS64 P0, [R0+URZ+0xa0], R5 ;  /* 0x0000a005000085a7 */ /* 0x000ea400080010ff */
[----:B--2---:R-:W-:Y:S05]  /*7db0*/  @!P0 BRA `(.L_x_139) ;  /* 0xfffffffc00f08947 */ /* 0x004fea000383ffff */
[----:B------:R-:W-:Y:S05]  /*7dc0*/  BRA `(.L_x_140) ;  /* 0xffffffb400ec7947 */ /* 0x000fea000383ffff */
.L_x_71:
[----:B------:R-:W-:Y:S07]  /*7dd0*/  MOV R0, UR9 ;  /* 0x0000000900007c02 */ /* 0x000fee0008000f00 */
.L_x_141:
[----:B-1----:R1:W2:Y:S02]  /*7de0*/  SYNCS.PHASECHK.TRANS64.TRYWAIT P0, [R0+URZ], R5 ;  /* 0x00000005000075a7 */ /* 0x0022a400080011ff */
[----:B--2---:R-:W-:Y:S05]  /*7df0*/  @!P0 NANOSLEEP.SYNCS 0x989680 ;  /* 0x009896800000895d */ /* 0x004fea0003900000 */
[----:B------:R-:W2:Y:S02]  /*7e00*/  @!P0 SYNCS.PHASECHK.TRANS64 P0, [R0+URZ], R5 ;  /* 0x00000005000085a7 */ /* 0x000ea400080010ff */
[----:B--2---:R-:W-:Y:S05]  /*7e10*/  @!P0 BRA `(.L_x_141) ;  /* 0xfffffffc00f08947 */ /* 0x004fea000383ffff */
[----:B------:R-:W-:Y:S05]  /*7e20*/  BRA `(.L_x_70) ;  /* 0xffffffb800047947 */ /* 0x000fea000383ffff */
.L_x_75:
[----:B-1----:R-:W-:-:S07]  /*7e30*/  MOV R0, UR7 ;  /* 0x0000000700007c02 */ /* 0x002fce0008000f00 */
.L_x_142:
[----:B-1----:R1:W2:Y:S02]  /*7e40*/  SYNCS.PHASECHK.TRANS64.TRYWAIT P0, [R0+URZ], R3 ;  /* 0x00000003000075a7 */ /* 0x0022a400080011ff */
[----:B--2---:R-:W-:Y:S05]  /*7e50*/  @!P0 NANOSLEEP.SYNCS 0x989680 ;  /* 0x009896800000895d */ /* 0x004fea0003900000 */
[----:B------:R-:W2:Y:S02]  /*7e60*/  @!P0 SYNCS.PHASECHK.TRANS64 P0, [R0+URZ], R3 ;  /* 0x00000003000085a7 */ /* 0x000ea400080010ff */
[----:B--2---:R-:W-:Y:S05]  /*7e70*/  @!P0 BRA `(.L_x_142) ;  /* 0xfffffffc00f08947 */ /* 0x004fea000383ffff */
[----:B------:R-:W-:Y:S05]  /*7e80*/  BRA `(.L_x_143) ;  /* 0xffffffb800bc7947 */ /* 0x000fea000383ffff */
.L_x_76:
[----:B------:R-:W-:-:S07]  /*7e90*/  MOV R0, UR7 ;  /* 0x0000000700007c02 */ /* 0x000fce0008000f00 */
.L_x_144:
[----:B-1----:R1:W2:Y:S02]  /*7ea0*/  SYNCS.PHASECHK.TRANS64.TRYWAIT P0, [R0+URZ], R3 ;  /* 0x00000003000075a7 */ /* 0x0022a400080011ff */
[----:B--2---:R-:W-:Y:S05]  /*7eb0*/  @!P0 NANOSLEEP.SYNCS 0x989680 ;  /* 0x009896800000895d */ /* 0x004fea0003900000 */
[----:B------:R-:W2:Y:S02]  /*7ec0*/  @!P0 SYNCS.PHASECHK.TRANS64 P0, [R0+URZ], R3 ;  /* 0x00000003000085a7 */ /* 0x000ea400080010ff */
[----:B--2---:R-:W-:Y:S05]  /*7ed0*/  @!P0 BRA `(.L_x_144) ;  /* 0xfffffffc00f08947 */ /* 0x004fea000383ffff */
[----:B------:R-:W-:Y:S05]  /*7ee0*/  BRA `(.L_x_145) ;  /* 0xffffffb800c87947 */ /* 0x000fea000383ffff */
.L_x_77:
[----:B------:R-:W-:-:S07]  /*7ef0*/  MOV R0, UR7 ;  /* 0x0000000700007c02 */ /* 0x000fce0008000f00 */
.L_x_146:
[----:B-1----:R1:W2:Y:S02]  /*7f00*/  SYNCS.PHASECHK.TRANS64.TRYWAIT P0, [R0+URZ], R3 ;  /* 0x00000003000075a7 */ /* 0x0022a400080011ff */
[----:B--2---:R-:W-:Y:S05]  /*7f10*/  @!P0 NANOSLEEP.SYNCS 0x989680 ;  /* 0x009896800000895d */ /* 0x004fea0003900000 */
[----:B------:R-:W2:Y:S02]  /*7f20*/  @!P0 SYNCS.PHASECHK.TRANS64 P0, [R0+URZ], R3 ;  /* 0x00000003000085a7 */ /* 0x000ea400080010ff */
[----:B--2---:R-:W-:Y:S05]  /*7f30*/  @!P0 BRA `(.L_x_146) ;  /* 0xfffffffc00f08947 */ /* 0x004fea000383ffff */
[----:B------:R-:W-:Y:S05]  /*7f40*/  BRA `(.L_x_147) ;  /* 0xffffffb800d47947 */ /* 0x000fea000383ffff */
.L_x_80:
[----:B------:R-:W-:-:S07]  /*7f50*/  MOV R0, UR8 ;  /* 0x0000000800007c02 */ /* 0x000fce0008000f00 */
.L_x_148:
[----:B-1----:R1:W2:Y:S02]  /*7f60*/  SYNCS.PHASECHK.TRANS64.TRYWAIT P1, [R0+URZ+0xe0], R3 ;  /* 0x0000e003000075a7 */ /* 0x0022a400080211ff */
[----:B--2---:R-:W-:Y:S05]  /*7f70*/  @!P1 NANOSLEEP.SYNCS 0x989680 ;  /* 0x009896800000995d */ /* 0x004fea0003900000 */
[----:B------:R-:W2:Y:S02]  /*7f80*/  @!P1 SYNCS.PHASECHK.TRANS64 P1, [R0+URZ+0xe0], R3 ;  /* 0x0000e003000095a7 */ /* 0x000ea400080210ff */
[----:B--2---:R-:W-:Y:S05]  /*7f90*/  @!P1 BRA `(.L_x_148) ;  /* 0xfffffffc00f09947 */ /* 0x004fea000383ffff */
[----:B------:R-:W-:Y:S05]  /*7fa0*/  BRA `(.L_x_149) ;  /* 0xffffffbc00207947 */ /* 0x000fea000383ffff */
.L_x_85:
[----:B--2---:R2:W4:Y:S02]  /*7fb0*/  SYNCS.PHASECHK.TRANS64.TRYWAIT P0, [R0+URZ+0x60], R3 ;  /* 0x00006003000075a7 */ /* 0x00452400080011ff */
[----:B----4-:R-:W-:Y:S05]  /*7fc0*/  @!P0 NANOSLEEP.SYNCS 0x989680 ;  /* 0x009896800000895d */ /* 0x010fea0003900000 */
[----:B------:R-:W4:Y:S02]  /*7fd0*/  @!P0 SYNCS.PHASECHK.TRANS64 P0, [R0+URZ+0x60], R3 ;  /* 0x00006003000085a7 */ /* 0x000f2400080010ff */
[----:B----4-:R-:W-:Y:S05]  /*7fe0*/  @!P0 BRA `(.L_x_85) ;  /* 0xfffffffc00f08947 */ /* 0x010fea000383ffff */
[----:B------:R-:W-:Y:S05]  /*7ff0*/  BRA `(.L_x_150) ;  /* 0xffffffc0002c7947 */ /* 0x000fea000383ffff */
.L_x_88:
[----:B------:R-:W-:Y:S07]  /*8000*/  MOV R0, UR7 ;  /* 0x0000000700007c02 */ /* 0x000fee0008000f00 */
.L_x_151:
[----:B--2---:R2:W4:Y:S02]  /*8010*/  SYNCS.PHASECHK.TRANS64.TRYWAIT P0, [R0+URZ+0x58], R3 ;  /* 0x00005803000075a7 */ /* 0x00452400080011ff */
[----:B----4-:R-:W-:Y:S05]  /*8020*/  @!P0 NANOSLEEP.SYNCS 0x989680 ;  /* 0x009896800000895d */ /* 0x010fea0003900000 */
[----:B------:R-:W4:Y:S02]  /*8030*/  @!P0 SYNCS.PHASECHK.TRANS64 P0, [R0+URZ+0x58], R3 ;  /* 0x00005803000085a7 */ /* 0x000f2400080010ff */
[----:B----4-:R-:W-:Y:S05]  /*8040*/  @!P0 BRA `(.L_x_151) ;  /* 0xfffffffc00f08947 */ /* 0x010fea000383ffff */
[----:B------:R-:W-:Y:S05]  /*8050*/  BRA `(.L_x_87) ;  /* 0xffffffc4000c7947 */ /* 0x000fea000383ffff */
.L_x_91:
[----:B--2---:R-:W-:Y:S07]  /*8060*/  MOV R3, UR7 ;  /* 0x0000000700037c02 */ /* 0x004fee0008000f00 */
.L_x_152:
[----:B-1----:R1:W2:Y:S02]  /*8070*/  SYNCS.PHASECHK.TRANS64.TRYWAIT P0, [R3+URZ+0x40], R12 ;  /* 0x0000400c030075a7 */ /* 0x0022a400080011ff */
[----:B--2---:R-:W-:Y:S05]  /*8080*/  @!P0 NANOSLEEP.SYNCS 0x989680 ;  /* 0x009896800000895d */ /* 0x004fea0003900000 */
[----:B------:R-:W2:Y:S02]  /*8090*/  @!P0 SYNCS.PHASECHK.TRANS64 P0, [R3+URZ+0x40], R12 ;  /* 0x0000400c030085a7 */ /* 0x000ea400080010ff */
[----:B--2---:R-:W-:Y:S05]  /*80a0*/  @!P0 BRA `(.L_x_152) ;  /* 0xfffffffc00f08947 */ /* 0x004fea000383ffff */
[----:B------:R-:W-:Y:S05]  /*80b0*/  BRA `(.L_x_153) ;  /* 0xffffffc400847947 */ /* 0x000fea000383ffff */
.L_x_92:
[----:B------:R-:W-:Y:S07]  /*80c0*/  MOV R3, UR7 ;  /* 0x0000000700037c02 */ /* 0x000fee0008000f00 */
.L_x_154:
[----:B-1----:R1:W2:Y:S02]  /*80d0*/  SYNCS.PHASECHK.TRANS64.TRYWAIT P0, [R3+URZ+0x48], R12 ;  /* 0x0000480c030075a7 */ /* 0x0022a400080011ff */
[----:B--2---:R-:W-:Y:S05]  /*80e0*/  @!P0 NANOSLEEP.SYNCS 0x989680 ;  /* 0x009896800000895d */ /* 0x004fea0003900000 */
[----:B------:R-:W2:Y:S02]  /*80f0*/  @!P0 SYNCS.PHASECHK.TRANS64 P0, [R3+URZ+0x48], R12 ;  /* 0x0000480c030085a7 */ /* 0x000ea400080010ff */
[----:B--2---:R-:W-:Y:S05]  /*8100*/  @!P0 BRA `(.L_x_154) ;  /* 0xfffffffc00f08947 */ /* 0x004fea000383ffff */
[----:B------:R-:W-:Y:S05]  /*8110*/  BRA `(.L_x_155) ;  /* 0xffffffc8001c7947 */ /* 0x000fea000383ffff */
.L_x_94:
[----:B------:R-:W-:-:S07]  /*8120*/  MOV R0, UR7 ;  /* 0x0000000700007c02 */ /* 0x000fce0008000f00 */
.L_x_156:
[----:B-1----:R1:W4:Y:S02]  /*8130*/  SYNCS.PHASECHK.TRANS64.TRYWAIT P0, [R0+URZ+0x40], R3 ;  /* 0x00004003000075a7 */ /* 0x00232400080011ff */
[----:B----4-:R-:W-:Y:S05]  /*8140*/  @!P0 NANOSLEEP.SYNCS 0x989680 ;  /* 0x009896800000895d */ /* 0x010fea0003900000 */
[----:B------:R-:W4:Y:S02]  /*8150*/  @!P0 SYNCS.PHASECHK.TRANS64 P0, [R0+URZ+0x40], R3 ;  /* 0x00004003000085a7 */ /* 0x000f2400080010ff */
[----:B----4-:R-:W-:Y:S05]  /*8160*/  @!P0 BRA `(.L_x_156) ;  /* 0xfffffffc00f08947 */ /* 0x010fea000383ffff */
[----:B------:R-:W-:Y:S05]  /*8170*/  BRA `(.L_x_157) ;  /* 0xffffffc800a47947 */ /* 0x000fea000383ffff */
.L_x_96:
[----:B--2---:R2:W3:Y:S02]  /*8180*/  SYNCS.PHASECHK.TRANS64.TRYWAIT P0, [R0+URZ+0x60], R3 ;  /* 0x00006003000075a7 */ /* 0x0044e400080011ff */
[----:B---3--:R-:W-:Y:S05]  /*8190*/  @!P0 NANOSLEEP.SYNCS 0x989680 ;  /* 0x009896800000895d */ /* 0x008fea0003900000 */
[----:B------:R-:W3:Y:S02]  /*81a0*/  @!P0 SYNCS.PHASECHK.TRANS64 P0, [R0+URZ+0x60], R3 ;  /* 0x00006003000085a7 */ /* 0x000ee400080010ff */
[----:B---3--:R-:W-:Y:S05]  /*81b0*/  @!P0 BRA `(.L_x_96) ;  /* 0xfffffffc00f08947 */ /* 0x008fea000383ffff */
[----:B------:R-:W-:Y:S05]  /*81c0*/  BRA `(.L_x_158) ;  /* 0xffffffcc00707947 */ /* 0x000fea000383ffff */
.L_x_107:
[----:B-1----:R1:W3:Y:S02]  /*81d0*/  SYNCS.PHASECHK.TRANS64.TRYWAIT P1, [R3+URZ+0x30], R0 ;  /* 0x00003000030075a7 */ /* 0x0022e400080211ff */
[----:B---3--:R-:W-:Y:S05]  /*81e0*/  @!P1 NANOSLEEP.SYNCS 0x989680 ;  /* 0x009896800000995d */ /* 0x008fea0003900000 */
[----:B------:R-:W3:Y:S02]  /*81f0*/  @!P1 SYNCS.PHASECHK.TRANS64 P1, [R3+URZ+0x30], R0 ;  /* 0x00003000030095a7 */ /* 0x000ee400080210ff */
[----:B---3--:R-:W-:Y:S05]  /*8200*/  @!P1 BRA `(.L_x_107) ;  /* 0xfffffffc00f09947 */ /* 0x008fea000383ffff */
[----:B------:R-:W-:Y:S05]  /*8210*/  BRA `(.L_x_106) ;  /* 0xffffffd800807947 */ /* 0x000fea000383ffff */
.L_x_109:
[----:B---3--:R3:W4:Y:S02]  /*8220*/  SYNCS.PHASECHK.TRANS64.TRYWAIT P0, [R110+URZ+0x80], R5 ;  /* 0x000080056e0075a7 */ /* 0x00872400080011ff */
[----:B----4-:R-:W-:Y:S05]  /*8230*/  @!P0 NANOSLEEP.SYNCS 0x989680 ;  /* 0x009896800000895d */ /* 0x010fea0003900000 */
[----:B------:R-:W4:Y:S02]  /*8240*/  @!P0 SYNCS.PHASECHK.TRANS64 P0, [R110+URZ+0x80], R5 ;  /* 0x000080056e0085a7 */ /* 0x000f2400080010ff */
[----:B----4-:R-:W-:Y:S05]  /*8250*/  @!P0 BRA `(.L_x_109) ;  /* 0xfffffffc00f08947 */ /* 0x010fea000383ffff */
[----:B------:R-:W-:Y:S05]  /*8260*/  BRA `(.L_x_108) ;  /* 0xffffffd800d47947 */ /* 0x000fea000383ffff */
.L_x_117:
[----:B--2---:R2:W3:Y:S02]  /*8270*/  SYNCS.PHASECHK.TRANS64.TRYWAIT P0, [R75+URZ+0x30], R0 ;  /* 0x000030004b0075a7 */ /* 0x0044e400080011ff */
[----:B---3--:R-:W-:Y:S05]  /*8280*/  @!P0 NANOSLEEP.SYNCS 0x989680 ;  /* 0x009896800000895d */ /* 0x008fea0003900000 */
[----:B------:R-:W3:Y:S02]  /*8290*/  @!P0 SYNCS.PHASECHK.TRANS64 P0, [R75+URZ+0x30], R0 ;  /* 0x000030004b0085a7 */ /* 0x000ee400080010ff */
[----:B---3--:R-:W-:Y:S05]  /*82a0*/  @!P0 BRA `(.L_x_117) ;  /* 0xfffffffc00f08947 */ /* 0x008fea000383ffff */
[----:B------:R-:W-:Y:S05]  /*82b0*/  BRA `(.L_x_116) ;  /* 0xffffffe400e07947 */ /* 0x000fea000383ffff */
        .weak           $__internal_0_$__cuda_sm10x_tcgen05_guardrail_trap_col_being_dealloced_not_returned_by_alloc
        .type           $__internal_0_$__cuda_sm10x_tcgen05_guardrail_trap_col_being_dealloced_not_returned_by_alloc,@function
        .size           $__internal_0_$__cuda_sm10x_tcgen05_guardrail_trap_col_being_dealloced_not_returned_by_alloc,($__internal_1_$__cuda_sm10x_tcgen05_guardrail_trap_phase_invalid_during_alloc - $__internal_0_$__cuda_sm10x_tcgen05_guardrail_trap_col_being_dealloced_not_returned_by_alloc)
$__internal_0_$__cuda_sm10x_tcgen05_guardrail_trap_col_being_dealloced_not_returned_by_alloc:
[----:B------:R-:W-:Y:S05]  /*82c0*/  BPT.TRAP 0x1 ;  /* 0x000000040000795c */ /* 0x000fea0000300000 */
[----:B------:R-:W-:-:S04]  /*82d0*/  HFMA2 R3, -RZ, RZ, 0, 0 ;  /* 0x00000000ff037431 */ /* 0x000fc800000001ff */
[----:B------:R-:W-:Y:S05]  /*82e0*/  RET.REL.NODEC R2 `(_ZN7cutlass13device_kernelINS_4gemm6kernel13GemmUniversalIN4cute5tupleIJiiiiEEENS1_10collective13CollectiveMmaINS1_35MainloopSm100TmaUmmaWarpSpecializedILi3ELi2ELi4ENS5_IJNS4_1CILi2EEENSA_ILi1EEESC_EEEEENS5_IJNSA_ILi128EEESF_NSA_ILi32EEEEEEaNS5_IJlSC_lEEEaSI_NS4_8TiledMMAINS4_8MMA_AtomIJNS4_21SM100_MMA_S8_2x1SM_SSIaaiLi128ELi128ELNS4_4UMMA5MajorE0ELSN_0ELNSM_8SaturateE0EEEEEENS4_6LayoutINS5_IJSC_SC_SC_EEENS5_IJNSA_ILi0EEEST_ST_EEEEENS5_IJNS4_10UnderscoreESW_SW_EEEEENS4_18SM100_TMA_2SM_LOADENS4_14ComposedLayoutINS4_7SwizzleILi1ELi4ELi3EEENS4_18smem_ptr_flag_bitsILi8EEENSR_INS5_IJNSA_ILi8EEESG_EEENS5_IJSG_SC_EEEEEEEvNS4_8identityESZ_S19_vS1A_EENS_8epilogue10collective18CollectiveEpilogueINS1C_23Sm100TmaWarpSpecializedILi2ELi2ELi32ELb0ELb0EEEJNS5_IJNSA_ILi64EEESF_SG_EEENS5_IJNSR_IS1H_SC_EENSR_INS5_IJSG_SB_EEENS5_IJSC_S1H_EEEEEEEEaSI_aSI_NS1C_6fusion15FusionCallbacksIS1G_NS1O_17LinearCombinationIaiaiLNS_15FloatRoundStyleE2EEES1I_S1N_JEEENS4_5SM1004TMEM4LOAD26SM100_TMEM_LOAD_32dp32b32xENS4_13SM90_TMA_LOADES19_NS4_39AutoVectorizingCopyWithAssumedAlignmentILi128EEENS4_14SM90_TMA_STOREES19_S20_S20_EEEvvEEEEvNT_6ParamsE) ;  /* 0xffffff7c02447950 */ /* 0x000fea0003c3ffff */
        .weak           $__internal_1_$__cuda_sm10x_tcgen05_guardrail_trap_phase_invalid_during_alloc
        .type           $__internal_1_$__cuda_sm10x_tcgen05_guardrail_trap_phase_invalid_during_alloc,@function
        .size           $__internal_1_$__cuda_sm10x_tcgen05_guardrail_trap_phase_invalid_during_alloc,($__internal_2_$__cuda_sm10x_tcgen05_guardrail_trap_unallocated_columns_being_dealloced - $__internal_1_$__cuda_sm10x_tcgen05_guardrail_trap_phase_invalid_during_alloc)
$__internal_1_$__cuda_sm10x_tcgen05_guardrail_trap_phase_invalid_during_alloc:
[----:B------:R-:W-:Y:S05]  /*82f0*/  BPT.TRAP 0x1 ;  /* 0x000000040000795c */ /* 0x000fea0000300000 */
[----:B------:R-:W-:-:S04]  /*8300*/  MOV R3, 0x0 ;  /* 0x0000000000037802 */ /* 0x000fc80000000f00 */
[----:B------:R-:W-:Y:S05]  /*8310*/  RET.REL.NODEC R2 `(_ZN7cutlass13device_kernelINS_4gemm6kernel13GemmUniversalIN4cute5tupleIJiiiiEEENS1_10collective13CollectiveMmaINS1_35MainloopSm100TmaUmmaWarpSpecializedILi3ELi2ELi4ENS5_IJNS4_1CILi2EEENSA_ILi1EEESC_EEEEENS5_IJNSA_ILi128EEESF_NSA_ILi32EEEEEEaNS5_IJlSC_lEEEaSI_NS4_8TiledMMAINS4_8MMA_AtomIJNS4_21SM100_MMA_S8_2x1SM_SSIaaiLi128ELi128ELNS4_4UMMA5MajorE0ELSN_0ELNSM_8SaturateE0EEEEEENS4_6LayoutINS5_IJSC_SC_SC_EEENS5_IJNSA_ILi0EEEST_ST_EEEEENS5_IJNS4_10UnderscoreESW_SW_EEEEENS4_18SM100_TMA_2SM_LOADENS4_14ComposedLayoutINS4_7SwizzleILi1ELi4ELi3EEENS4_18smem_ptr_flag_bitsILi8EEENSR_INS5_IJNSA_ILi8EEESG_EEENS5_IJSG_SC_EEEEEEEvNS4_8identityESZ_S19_vS1A_EENS_8epilogue10collective18CollectiveEpilogueINS1C_23Sm100TmaWarpSpecializedILi2ELi2ELi32ELb0ELb0EEEJNS5_IJNSA_ILi64EEESF_SG_EEENS5_IJNSR_IS1H_SC_EENSR_INS5_IJSG_SB_EEENS5_IJSC_S1H_EEEEEEEEaSI_aSI_NS1C_6fusion15FusionCallbacksIS1G_NS1O_17LinearCombinationIaiaiLNS_15FloatRoundStyleE2EEES1I_S1N_JEEENS4_5SM1004TMEM4LOAD26SM100_TMEM_LOAD_32dp32b32xENS4_13SM90_TMA_LOADES19_NS4_39AutoVectorizingCopyWithAssumedAlignmentILi128EEENS4_14SM90_TMA_STOREES19_S20_S20_EEEvvEEEEvNT_6ParamsE) ;  /* 0xffffff7c02387950 */ /* 0x000fea0003c3ffff */
        .weak           $__internal_2_$__cuda_sm10x_tcgen05_guardrail_trap_unallocated_columns_being_dealloced
        .type           $__internal_2_$__cuda_sm10x_tcgen05_guardrail_trap_unallocated_columns_being_dealloced,@function
        .size           $__internal_2_$__cuda_sm10x_tcgen05_guardrail_trap_unallocated_columns_being_dealloced,(.L_x_160 - $__internal_2_$__cuda_sm10x_tcgen05_guardrail_trap_unallocated_columns_being_dealloced)
$__internal_2_$__cuda_sm10x_tcgen05_guardrail_trap_unallocated_columns_being_dealloced:
[----:B------:R-:W-:Y:S05]  /*8320*/  BPT.TRAP 0x1 ;  /* 0x000000040000795c */ /* 0x000fea0000300000 */
[----:B------:R-:W-:-:S04]  /*8330*/  HFMA2 R3, -RZ, RZ, 0, 0 ;  /* 0x00000000ff037431 */ /* 0x000fc800000001ff */
[----:B------:R-:W-:Y:S05]  /*8340*/  RET.REL.NODEC R2 `(_ZN7cutlass13device_kernelINS_4gemm6kernel13GemmUniversalIN4cute5tupleIJiiiiEEENS1_10collective13CollectiveMmaINS1_35MainloopSm100TmaUmmaWarpSpecializedILi3ELi2ELi4ENS5_IJNS4_1CILi2EEENSA_ILi1EEESC_EEEEENS5_IJNSA_ILi128EEESF_NSA_ILi32EEEEEEaNS5_IJlSC_lEEEaSI_NS4_8TiledMMAINS4_8MMA_AtomIJNS4_21SM100_MMA_S8_2x1SM_SSIaaiLi128ELi128ELNS4_4UMMA5MajorE0ELSN_0ELNSM_8SaturateE0EEEEEENS4_6LayoutINS5_IJSC_SC_SC_EEENS5_IJNSA_ILi0EEEST_ST_EEEEENS5_IJNS4_10UnderscoreESW_SW_EEEEENS4_18SM100_TMA_2SM_LOADENS4_14ComposedLayoutINS4_7SwizzleILi1ELi4ELi3EEENS4_18smem_ptr_flag_bitsILi8EEENSR_INS5_IJNSA_ILi8EEESG_EEENS5_IJSG_SC_EEEEEEEvNS4_8identityESZ_S19_vS1A_EENS_8epilogue10collective18CollectiveEpilogueINS1C_23Sm100TmaWarpSpecializedILi2ELi2ELi32ELb0ELb0EEEJNS5_IJNSA_ILi64EEESF_SG_EEENS5_IJNSR_IS1H_SC_EENSR_INS5_IJSG_SB_EEENS5_IJSC_S1H_EEEEEEEEaSI_aSI_NS1C_6fusion15FusionCallbacksIS1G_NS1O_17LinearCombinationIaiaiLNS_15FloatRoundStyleE2EEES1I_S1N_JEEENS4_5SM1004TMEM4LOAD26SM100_TMEM_LOAD_32dp32b32xENS4_13SM90_TMA_LOADES19_NS4_39AutoVectorizingCopyWithAssumedAlignmentILi128EEENS4_14SM90_TMA_STOREES19_S20_S20_EEEvvEEEEvNT_6ParamsE) ;  /* 0xffffff7c022c7950 */ /* 0x000fea0003c3ffff */
.L_x_159:
[----:B------:R-:W-:-:S00]  /*8350*/  BRA `(.L_x_159) ;  /* 0xfffffffc00fc7947 */ /* 0x000fc0000383ffff */
[----:B------:R-:W-:-:S00]  /*8360*/  NOP ;  /* 0x0000000000007918 */ /* 0x000fc00000000000 */
        /* <DEDUP_REMOVED lines=9> */
.L_x_160:


//--------------------- .nv.global.init           --------------------------
	.section	.nv.global.init,"aw",@progbits
.nv.global.init:
	.type		$str$27,@object
	.size		$str$27,($str$28 - $str$27)
$str$27:
        /*0000*/ 	.byte	0x28, 0x61, 0x64, 0x64, 0x72, 0x65, 0x73, 0x73, 0x20, 0x26, 0x20, 0x6d, 0x61, 0x73, 0x6b, 0x29
        /*0010*/ 	.byte	0x20, 0x3d, 0x3d, 0x20, 0x30, 0x00
	.type		$str$28,@object
	.size		$str$28,($str$26 - $str$28)
$str$28:
        /*0016*/ 	.byte	0x2f, 0x74, 0x6d, 0x70, 0x2f, 0x63, 0x75, 0x74, 0x6c, 0x61, 0x73, 0x73, 0x5f, 0x73, 0x77, 0x65
        /*0026*/ 	.byte	0x65, 0x70, 0x5f, 0x73, 0x72, 0x63, 0x2f, 0x69, 0x6e, 0x63, 0x6c, 0x75, 0x64, 0x65, 0x2f, 0x63
        /*0036*/ 	.byte	0x75, 0x74, 0x65, 0x2f, 0x70, 0x6f, 0x69, 0x6e, 0x74, 0x65, 0x72, 0x5f, 0x66, 0x6c, 0x61, 0x67
        /*0046*/ 	.byte	0x67, 0x65, 0x64, 0x2e, 0x68, 0x70, 0x70, 0x00
	.type		$str$26,@object
	.size		$str$26,($str$25 - $str$26)
$str$26:
        /*004e*/ 	.byte	0x2f, 0x74, 0x6d, 0x70, 0x2f, 0x63, 0x75, 0x74, 0x6c, 0x61, 0x73, 0x73, 0x5f, 0x73, 0x77, 0x65
        /*005e*/ 	.byte	0x65, 0x70, 0x5f, 0x73, 0x72, 0x63, 0x2f, 0x69, 0x6e, 0x63, 0x6c, 0x75, 0x64, 0x65, 0x2f, 0x63
        /*006e*/ 	.byte	0x75, 0x74, 0x65, 0x2f, 0x61, 0x74, 0x6f, 0x6d, 0x2f, 0x63, 0x6f, 0x70, 0x79, 0x5f, 0x74, 0x72
        /*007e*/ 	.byte	0x61, 0x69, 0x74, 0x73, 0x5f, 0x73, 0x6d, 0x31, 0x30, 0x30, 0x2e, 0x68, 0x70, 0x70, 0x00
	.type		$str$25,@object
	.size		$str$25,(__unnamed_1 - $str$25)
$str$25:
        /*008d*/ 	.byte	0x28, 0x28, 0x75, 0x69, 0x6e, 0x74, 0x33, 0x32, 0x5f, 0x74, 0x28, 0x74, 0x68, 0x72, 0x65, 0x61
        /*009d*/ 	.byte	0x64, 0x49, 0x64, 0x78, 0x2e, 0x78, 0x29, 0x20, 0x2f, 0x20, 0x33, 0x32, 0x29, 0x20, 0x25, 0x20
        /*00ad*/ 	.byte	0x34, 0x29, 0x20, 0x3d, 0x3d, 0x20, 0x28, 0x28, 0x28, 0x74, 0x6d, 0x65, 0x6d, 0x5f, 0x61, 0x64
        /*00bd*/ 	.byte	0x64, 0x72, 0x20, 0x3e, 0x3e, 0x20, 0x31, 0x36, 0x29, 0x20, 0x2f, 0x20, 0x33, 0x32, 0x29, 0x20
        /*00cd*/ 	.byte	0x25, 0x20, 0x34, 0x29, 0x00
	.type		__unnamed_1,@object
	.size		__unnamed_1,(__unnamed_2 - __unnamed_1)
__unnamed_1:
        /*00d2*/ 	.byte	0x61, 0x75, 0x74, 0x6f, 0x20, 0x63, 0x75, 0x74, 0x65, 0x3a, 0x3a, 0x61, 0x73, 0x5f, 0x70, 0x6f
        /* <DEDUP_REMOVED lines=24> */
        /*0262*/ 	.byte	0x3e, 0x3e, 0x5d, 0x00
	.type		__unnamed_2,@object
	.size		__unnamed_2,(.L_2 - __unnamed_2)
__unnamed_2:
        /* <DEDUP_REMOVED lines=41> */
.L_2:


//--------------------- .nv.shared._ZN7cutlass13device_kernelINS_4gemm6kernel13GemmUniversalIN4cute5tupleIJiiiiEEENS1_10collective13CollectiveMmaINS1_35MainloopSm100TmaUmmaWarpSpecializedILi3ELi2ELi4ENS5_IJNS4_1CILi2EEENSA_ILi1EEESC_EEEEENS5_IJNSA_ILi128EEESF_NSA_ILi32EEEEEEaNS5_IJlSC_lEEEaSI_NS4_8TiledMMAINS4_8MMA_AtomIJNS4_21SM100_MMA_S8_2x1SM_SSIaaiLi128ELi128ELNS4_4UMMA5MajorE0ELSN_0ELNSM_8SaturateE0EEEEEENS4_6LayoutINS5_IJSC_SC_SC_EEENS5_IJNSA_ILi0EEEST_ST_EEEEENS5_IJNS4_10UnderscoreESW_SW_EEEEENS4_18SM100_TMA_2SM_LOADENS4_14ComposedLayoutINS4_7SwizzleILi1ELi4ELi3EEENS4_18smem_ptr_flag_bitsILi8EEENSR_INS5_IJNSA_ILi8EEESG_EEENS5_IJSG_SC_EEEEEEEvNS4_8identityESZ_S19_vS1A_EENS_8epilogue10collective18CollectiveEpilogueINS1C_23Sm100TmaWarpSpecializedILi2ELi2ELi32ELb0ELb0EEEJNS5_IJNSA_ILi64EEESF_SG_EEENS5_IJNSR_IS1H_SC_EENSR_INS5_IJSG_SB_EEENS5_IJSC_S1H_EEEEEEEEaSI_aSI_NS1C_6fusion15FusionCallbacksIS1G_NS1O_17LinearCombinationIaiaiLNS_15FloatRoundStyleE2EEES1I_S1N_JEEENS4_5SM1004TMEM4LOAD26SM100_TMEM_LOAD_32dp32b32xENS4_13SM90_TMA_LOADES19_NS4_39AutoVectorizingCopyWithAssumedAlignmentILi128EEENS4_14SM90_TMA_STOREES19_S20_S20_EEEvvEEEEvNT_6ParamsE --------------------------
	.section	.nv.shared._ZN7cutlass13device_kernelINS_4gemm6kernel13GemmUniversalIN4cute5tupleIJiiiiEEENS1_10collective13CollectiveMmaINS1_35MainloopSm100TmaUmmaWarpSpecializedILi3ELi2ELi4ENS5_IJNS4_1CILi2EEENSA_ILi1EEESC_EEEEENS5_IJNSA_ILi128EEESF_NSA_ILi32EEEEEEaNS5_IJlSC_lEEEaSI_NS4_8TiledMMAINS4_8MMA_AtomIJNS4_21SM100_MMA_S8_2x1SM_SSIaaiLi128ELi128ELNS4_4UMMA5MajorE0ELSN_0ELNSM_8SaturateE0EEEEEENS4_6LayoutINS5_IJSC_SC_SC_EEENS5_IJNSA_ILi0EEEST_ST_EEEEENS5_IJNS4_10UnderscoreESW_SW_EEEEENS4_18SM100_TMA_2SM_LOADENS4_14ComposedLayoutINS4_7SwizzleILi1ELi4ELi3EEENS4_18smem_ptr_flag_bitsILi8EEENSR_INS5_IJNSA_ILi8EEESG_EEENS5_IJSG_SC_EEEEEEEvNS4_8identityESZ_S19_vS1A_EENS_8epilogue10collective18CollectiveEpilogueINS1C_23Sm100TmaWarpSpecializedILi2ELi2ELi32ELb0ELb0EEEJNS5_IJNSA_ILi64EEESF_SG_EEENS5_IJNSR_IS1H_SC_EENSR_INS5_IJSG_SB_EEENS5_IJSC_S1H_EEEEEEEEaSI_aSI_NS1C_6fusion15FusionCallbacksIS1G_NS1O_17LinearCombinationIaiaiLNS_15FloatRoundStyleE2EEES1I_S1N_JEEENS4_5SM1004TMEM4LOAD26SM100_TMEM_LOAD_32dp32b32xENS4_13SM90_TMA_LOADES19_NS4_39AutoVectorizingCopyWithAssumedAlignmentILi128EEENS4_14SM90_TMA_STOREES19_S20_S20_EEEvvEEEEvNT_6ParamsE,"aw",@nobits
	.sectionflags	@""
	.align	16
	.zero		1024


//--------------------- .nv.shared.reserved.0     --------------------------
	.section	.nv.shared.reserved.0,"aw",@nobits
	.weak		__nv_reservedSMEM_offset_0_alias
	.size		__nv_reservedSMEM_offset_0_alias, 0, 64
	.other		__nv_reservedSMEM_offset_0_alias,@"STO_CUDA_RESERVED_SHARED STV_DEFAULT"
__nv_reservedSMEM_offset_0_alias:
	.zero		0
.nv.shared.reserved.0:
	.zero		64
	.weak		__nv_reservedSMEM_tcgen05_partition
	.type		__nv_reservedSMEM_tcgen05_partition,@object
	.size		__nv_reservedSMEM_tcgen05_partition,(.L_0 - __nv_reservedSMEM_tcgen05_partition)
__nv_reservedSMEM_tcgen05_partition:
	.zero		32
.L_0:


//--------------------- .nv.global                --------------------------
	.section	.nv.global,"aw",@nobits
.nv.global:
	.type		_ZN40_INTERNAL_948dcf3c_4_k_cu_c13ce218_111334cute1_E,@object
	.size		_ZN40_INTERNAL_948dcf3c_4_k_cu_c13ce218_111334cute1_E,(_ZN40_INTERNAL_948dcf3c_4_k_cu_c13ce218_111334cuda3std3__45__cpo6cbeginE - _ZN40_INTERNAL_948dcf3c_4_k_cu_c13ce218_111334cute1_E)
_ZN40_INTERNAL_948dcf3c_4_k_cu_c13ce218_111334cute1_E:
	.zero		1
	.type		_ZN40_INTERNAL_948dcf3c_4_k_cu_c13ce218_111334cuda3std3__45__cpo6cbeginE,@object
	.size		_ZN40_INTERNAL_948dcf3c_4_k_cu_c13ce218_111334cuda3std3__45__cpo6cbeginE,(_ZN40_INTERNAL_948dcf3c_4_k_cu_c13ce218_111334cuda3std3__48in_placeE - _ZN40_INTERNAL_948dcf3c_4_k_cu_c13ce218_111334cuda3std3__45__cpo6cbeginE)
_ZN40_INTERNAL_948dcf3c_4_k_cu_c13ce218_111334cuda3std3__45__cpo6cbeginE:
	.zero		1
	.type		_ZN40_INTERNAL_948dcf3c_4_k_cu_c13ce218_111334cuda3std3__48in_placeE,@object
	.size		_ZN40_INTERNAL_948dcf3c_4_k_cu_c13ce218_111334cuda3std3__48in_placeE,(_ZN40_INTERNAL_948dcf3c_4_k_cu_c13ce218_111334cuda3std6ranges3__45__cpo9iter_moveE - _ZN40_INTERNAL_948dcf3c_4_k_cu_c13ce218_111334cuda3std3__48in_placeE)
_ZN40_INTERNAL_948dcf3c_4_k_cu_c13ce218_111334cuda3std3__48in_placeE:
	.zero		1
	.type		_ZN40_INTERNAL_948dcf3c_4_k_cu_c13ce218_111334cuda3std6ranges3__45__cpo9iter_moveE,@object
	.size		_ZN40_INTERNAL_948dcf3c_4_k_cu_c13ce218_111334cuda3std6ranges3__45__cpo9iter_moveE,(_ZN40_INTERNAL_948dcf3c_4_k_cu_c13ce218_111334cuda3std3__45__cpo5beginE - _ZN40_INTERNAL_948dcf3c_4_k_cu_c13ce218_111334cuda3std6ranges3__45__cpo9iter_moveE)
_ZN40_INTERNAL_948dcf3c_4_k_cu_c13ce218_111334cuda3std6ranges3__45__cpo9iter_moveE:
	.zero		1
	.type		_ZN40_INTERNAL_948dcf3c_4_k_cu_c13ce218_111334cuda3std3__45__cpo5beginE,@object
	.size		_ZN40_INTERNAL_948dcf3c_4_k_cu_c13ce218_111334cuda3std3__45__cpo5beginE,(_ZN40_INTERNAL_948dcf3c_4_k_cu_c13ce218_111334cuda3std3__442_GLOBAL__N__948dcf3c_4_k_cu_c13ce218_111336ignoreE - _ZN40_INTERNAL_948dcf3c_4_k_cu_c13ce218_111334cuda3std3__45__cpo5beginE)
_ZN40_INTERNAL_948dcf3c_4_k_cu_c13ce218_111334cuda3std3__45__cpo5beginE:
	.zero		1
	.type		_ZN40_INTERNAL_948dcf3c_4_k_cu_c13ce218_111334cuda3std3__442_GLOBAL__N__948dcf3c_4_k_cu_c13ce218_111336ignoreE,@object
	.size		_ZN40_INTERNAL_948dcf3c_4_k_cu_c13ce218_111334cuda3std3__442_GLOBAL__N__948dcf3c_4_k_cu_c13ce218_111336ignoreE,(_ZN40_INTERNAL_948dcf3c_4_k_cu_c13ce218_111334cute7productE - _ZN40_INTERNAL_948dcf3c_4_k_cu_c13ce218_111334cuda3std3__442_GLOBAL__N__948dcf3c_4_k_cu_c13ce218_111336ignoreE)
_ZN40_INTERNAL_948dcf3c_4_k_cu_c13ce218_111334cuda3std3__442_GLOBAL__N__948dcf3c_4_k_cu_c13ce218_111336ignoreE:
	.zero		1
	.type		_ZN40_INTERNAL_948dcf3c_4_k_cu_c13ce218_111334cute7productE,@object
	.size		_ZN40_INTERNAL_948dcf3c_4_k_cu_c13ce218_111334cute7productE,(_ZN40_INTERNAL_948dcf3c_4_k_cu_c13ce218_111334cuda3std3__45__cpo3endE - _ZN40_INTERNAL_948dcf3c_4_k_cu_c13ce218_111334cute7productE)
_ZN40_INTERNAL_948dcf3c_4_k_cu_c13ce218_111334cute7productE:
	.zero		1
	.type		_ZN40_INTERNAL_948dcf3c_4_k_cu_c13ce218_111334cuda3std3__45__cpo3endE,@object
	.size		_ZN40_INTERNAL_948dcf3c_4_k_cu_c13ce218_111334cuda3std3__45__cpo3endE,(_ZN40_INTERNAL_948dcf3c_4_k_cu_c13ce218_111334cuda3std3__419piecewise_constructE - _ZN40_INTERNAL_948dcf3c_4_k_cu_c13ce218_111334cuda3std3__45__cpo3endE)
_ZN40_INTERNAL_948dcf3c_4_k_cu_c13ce218_111334cuda3std3__45__cpo3endE:
	.zero		1
	.type		_ZN40_INTERNAL_948dcf3c_4_k_cu_c13ce218_111334cuda3std3__419piecewise_constructE,@object
	.size		_ZN40_INTERNAL_948dcf3c_4_k_cu_c13ce218_111334cuda3std3__419piecewise_constructE,(_ZN40_INTERNAL_948dcf3c_4_k_cu_c13ce218_111334cuda3std3__45__cpo4cendE - _ZN40_INTERNAL_948dcf3c_4_k_cu_c13ce218_111334cuda3std3__419piecewise_constructE)
_ZN40_INTERNAL_948dcf3c_4_k_cu_c13ce218_111334cuda3std3__419piecewise_constructE:
	.zero		1
	.type		_ZN40_INTERNAL_948dcf3c_4_k_cu_c13ce218_111334cuda3std3__45__cpo4cendE,@object
	.size		_ZN40_INTERNAL_948dcf3c_4_k_cu_c13ce218_111334cuda3std3__45__cpo4cendE,(_ZN40_INTERNAL_948dcf3c_4_k_cu_c13ce218_111334cuda3std6ranges3__45__cpo4swapE - _ZN40_INTERNAL_948dcf3c_4_k_cu_c13ce218_111334cuda3std3__45__cpo4cendE)
_ZN40_INTERNAL_948dcf3c_4_k_cu_c13ce218_111334cuda3std3__45__cpo4cendE:
	.zero		1
	.type		_ZN40_INTERNAL_948dcf3c_4_k_cu_c13ce218_111334cuda3std6ranges3__45__cpo4swapE,@object
	.size		_ZN40_INTERNAL_948dcf3c_4_k_cu_c13ce218_111334cuda3std6ranges3__45__cpo4swapE,(.L_10 - _ZN40_INTERNAL_948dcf3c_4_k_cu_c13ce218_111334cuda3std6ranges3__45__cpo4swapE)
_ZN40_INTERNAL_948dcf3c_4_k_cu_c13ce218_111334cuda3std6ranges3__45__cpo4swapE:
	.zero		1
.L_10:


//--------------------- .nv.constant0._ZN7cutlass13device_kernelINS_4gemm6kernel13GemmUniversalIN4cute5tupleIJiiiiEEENS1_10collective13CollectiveMmaINS1_35MainloopSm100TmaUmmaWarpSpecializedILi3ELi2ELi4ENS5_IJNS4_1CILi2EEENSA_ILi1EEESC_EEEEENS5_IJNSA_ILi128EEESF_NSA_ILi32EEEEEEaNS5_IJlSC_lEEEaSI_NS4_8TiledMMAINS4_8MMA_AtomIJNS4_21SM100_MMA_S8_2x1SM_SSIaaiLi128ELi128ELNS4_4UMMA5MajorE0ELSN_0ELNSM_8SaturateE0EEEEEENS4_6LayoutINS5_IJSC_SC_SC_EEENS5_IJNSA_ILi0EEEST_ST_EEEEENS5_IJNS4_10UnderscoreESW_SW_EEEEENS4_18SM100_TMA_2SM_LOADENS4_14ComposedLayoutINS4_7SwizzleILi1ELi4ELi3EEENS4_18smem_ptr_flag_bitsILi8EEENSR_INS5_IJNSA_ILi8EEESG_EEENS5_IJSG_SC_EEEEEEEvNS4_8identityESZ_S19_vS1A_EENS_8epilogue10collective18CollectiveEpilogueINS1C_23Sm100TmaWarpSpecializedILi2ELi2ELi32ELb0ELb0EEEJNS5_IJNSA_ILi64EEESF_SG_EEENS5_IJNSR_IS1H_SC_EENSR_INS5_IJSG_SB_EEENS5_IJSC_S1H_EEEEEEEEaSI_aSI_NS1C_6fusion15FusionCallbacksIS1G_NS1O_17LinearCombinationIaiaiLNS_15FloatRoundStyleE2EEES1I_S1N_JEEENS4_5SM1004TMEM4LOAD26SM100_TMEM_LOAD_32dp32b32xENS4_13SM90_TMA_LOADES19_NS4_39AutoVectorizingCopyWithAssumedAlignmentILi128EEENS4_14SM90_TMA_STOREES19_S20_S20_EEEvvEEEEvNT_6ParamsE --------------------------
	.section	.nv.constant0._ZN7cutlass13device_kernelINS_4gemm6kernel13GemmUniversalIN4cute5tupleIJiiiiEEENS1_10collective13CollectiveMmaINS1_35MainloopSm100TmaUmmaWarpSpecializedILi3ELi2ELi4ENS5_IJNS4_1CILi2EEENSA_ILi1EEESC_EEEEENS5_IJNSA_ILi128EEESF_NSA_ILi32EEEEEEaNS5_IJlSC_lEEEaSI_NS4_8TiledMMAINS4_8MMA_AtomIJNS4_21SM100_MMA_S8_2x1SM_SSIaaiLi128ELi128ELNS4_4UMMA5MajorE0ELSN_0ELNSM_8SaturateE0EEEEEENS4_6LayoutINS5_IJSC_SC_SC_EEENS5_IJNSA_ILi0EEEST_ST_EEEEENS5_IJNS4_10UnderscoreESW_SW_EEEEENS4_18SM100_TMA_2SM_LOADENS4_14ComposedLayoutINS4_7SwizzleILi1ELi4ELi3EEENS4_18smem_ptr_flag_bitsILi8EEENSR_INS5_IJNSA_ILi8EEESG_EEENS5_IJSG_SC_EEEEEEEvNS4_8identityESZ_S19_vS1A_EENS_8epilogue10collective18CollectiveEpilogueINS1C_23Sm100TmaWarpSpecializedILi2ELi2ELi32ELb0ELb0EEEJNS5_IJNSA_ILi64EEESF_SG_EEENS5_IJNSR_IS1H_SC_EENSR_INS5_IJSG_SB_EEENS5_IJSC_S1H_EEEEEEEEaSI_aSI_NS1C_6fusion15FusionCallbacksIS1G_NS1O_17LinearCombinationIaiaiLNS_15FloatRoundStyleE2EEES1I_S1N_JEEENS4_5SM1004TMEM4LOAD26SM100_TMEM_LOAD_32dp32b32xENS4_13SM90_TMA_LOADES19_NS4_39AutoVectorizingCopyWithAssumedAlignmentILi128EEENS4_14SM90_TMA_STOREES19_S20_S20_EEEvvEEEEvNT_6ParamsE,"a",@progbits
	.sectionflags	@""
	.align	4
.nv.constant0._ZN7cutlass13device_kernelINS_4gemm6kernel13GemmUniversalIN4cute5tupleIJiiiiEEENS1_10collective13CollectiveMmaINS1_35MainloopSm100TmaUmmaWarpSpecializedILi3ELi2ELi4ENS5_IJNS4_1CILi2EEENSA_ILi1EEESC_EEEEENS5_IJNSA_ILi128EEESF_NSA_ILi32EEEEEEaNS5_IJlSC_lEEEaSI_NS4_8TiledMMAINS4_8MMA_AtomIJNS4_21SM100_MMA_S8_2x1SM_SSIaaiLi128ELi128ELNS4_4UMMA5MajorE0ELSN_0ELNSM_8SaturateE0EEEEEENS4_6LayoutINS5_IJSC_SC_SC_EEENS5_IJNSA_ILi0EEEST_ST_EEEEENS5_IJNS4_10UnderscoreESW_SW_EEEEENS4_18SM100_TMA_2SM_LOADENS4_14ComposedLayoutINS4_7SwizzleILi1ELi4ELi3EEENS4_18smem_ptr_flag_bitsILi8EEENSR_INS5_IJNSA_ILi8EEESG_EEENS5_IJSG_SC_EEEEEEEvNS4_8identityESZ_S19_vS1A_EENS_8epilogue10collective18CollectiveEpilogueINS1C_23Sm100TmaWarpSpecializedILi2ELi2ELi32ELb0ELb0EEEJNS5_IJNSA_ILi64EEESF_SG_EEENS5_IJNSR_IS1H_SC_EENSR_INS5_IJSG_SB_EEENS5_IJSC_S1H_EEEEEEEEaSI_aSI_NS1C_6fusion15FusionCallbacksIS1G_NS1O_17LinearCombinationIaiaiLNS_15FloatRoundStyleE2EEES1I_S1N_JEEENS4_5SM1004TMEM4LOAD26SM100_TMEM_LOAD_32dp32b32xENS4_13SM90_TMA_LOADES19_NS4_39AutoVectorizingCopyWithAssumedAlignmentILi128EEENS4_14SM90_TMA_STOREES19_S20_S20_EEEvvEEEEvNT_6ParamsE:
	.zero		2944


//--------------------- SYMBOLS --------------------------

	.type		.nv.reservedSmem.offset0,@object
	.size		.nv.reservedSmem.offset0,0x4
	.type		.nv.reservedSmem.cap,@object
	.size		.nv.reservedSmem.cap,0x4
	.type		__assertfail,@function
